//
// Generated by NVIDIA NVVM Compiler
//
// Compiler Build ID: CL-36424714
// Cuda compilation tools, release 13.0, V13.0.88
// Based on NVVM 20.0.0
//

.version 9.0
.target sm_100
.address_size 64

	// .globl	_Z14stress_computePf
.global .align 4 .b8 __cudart_i2opi_f[24] = {65, 144, 67, 60, 153, 149, 98, 219, 192, 221, 52, 245, 209, 87, 39, 252, 41, 21, 68, 78, 110, 131, 249, 162};

.visible .entry _Z14stress_computePf(
	.param .u64 .ptr .align 1 _Z14stress_computePf_param_0
)
{
	.local .align 4 .b8 	__local_depot0[28];
	.reg .b64 	%SP;
	.reg .b64 	%SPL;
	.reg .pred 	%p<17>;
	.reg .b32 	%r<87>;
	.reg .b32 	%f<51>;
	.reg .b64 	%rd<41>;
	.reg .b64 	%fd<5>;

	mov.u64 	%SPL, __local_depot0;
	ld.param.u64 	%rd13, [_Z14stress_computePf_param_0];
	add.u64 	%rd1, %SPL, 0;
	add.u64 	%rd2, %SPL, 0;
	mov.u32 	%r30, %ctaid.x;
	mov.u32 	%r31, %ntid.x;
	mov.u32 	%r32, %tid.x;
	mad.lo.s32 	%r1, %r30, %r31, %r32;
	cvt.rn.f32.s32 	%f10, %r1;
	mul.f32 	%f11, %f10, 0f3C23D70A;
	mul.f32 	%f12, %f11, 0f3F22F983;
	cvt.rni.s32.f32 	%r33, %f12;
	cvt.rn.f32.s32 	%f13, %r33;
	fma.rn.f32 	%f14, %f13, 0fBFC90FDA, %f11;
	fma.rn.f32 	%f15, %f13, 0fB3A22168, %f14;
	fma.rn.f32 	%f16, %f13, 0fA7C234C5, %f15;
	abs.f32 	%f17, %f11;
	setp.ltu.f32 	%p2, %f17, 0f47CE4780;
	setp.eq.f32 	%p3, %f17, 0f7F800000;
	mov.b32 	%r2, %f11;
	shr.u32 	%r34, %r2, 23;
	and.b32  	%r35, %r34, 224;
	add.s32 	%r36, %r35, -128;
	shl.b32 	%r37, %r2, 8;
	or.b32  	%r3, %r37, -2147483648;
	shr.u32 	%r38, %r36, 5;
	and.b32  	%r4, %r34, 31;
	mul.wide.u32 	%rd16, %r38, 4;
	sub.s64 	%rd3, %rd2, %rd16;
	sub.s32 	%r5, 32, %r4;
	mov.f32 	%f48, 0f00000000;
	mul.rn.f32 	%f18, %f11, %f48;
	sub.s64 	%rd4, %rd1, %rd16;
	or.pred  	%p1, %p2, %p3;
	selp.b32 	%r6, %r33, 0, %p2;
	selp.f32 	%f1, %f16, %f18, %p2;
	mov.b32 	%r78, 0;
$L__BB0_1:
	mov.u32 	%r82, %r6;
	mov.f32 	%f49, %f1;
	@%p1 bra 	$L__BB0_7;
	mov.b64 	%rd39, 0;
	mov.b32 	%r79, 0;
	mov.u64 	%rd37, __cudart_i2opi_f;
	mov.u64 	%rd38, %rd2;
$L__BB0_3:
	.pragma "nounroll";
	ld.global.nc.u32 	%r40, [%rd37];
	mad.wide.u32 	%rd19, %r40, %r3, %rd39;
	shr.u64 	%rd39, %rd19, 32;
	st.local.u32 	[%rd38], %rd19;
	add.s32 	%r79, %r79, 1;
	add.s64 	%rd38, %rd38, 4;
	add.s64 	%rd37, %rd37, 4;
	setp.ne.s32 	%p4, %r79, 6;
	@%p4 bra 	$L__BB0_3;
	setp.eq.s32 	%p5, %r4, 0;
	st.local.u32 	[%rd2+24], %rd39;
	ld.local.u32 	%r80, [%rd3+24];
	ld.local.u32 	%r81, [%rd3+20];
	@%p5 bra 	$L__BB0_6;
	shl.b32 	%r41, %r80, %r4;
	shr.u32 	%r42, %r81, %r5;
	add.s32 	%r80, %r42, %r41;
	shl.b32 	%r43, %r81, %r4;
	ld.local.u32 	%r44, [%rd3+16];
	shr.u32 	%r45, %r44, %r5;
	add.s32 	%r81, %r45, %r43;
$L__BB0_6:
	setp.lt.s32 	%p6, %r2, 0;
	shr.u32 	%r46, %r80, 30;
	shf.l.wrap.b32 	%r47, %r81, %r80, 2;
	shl.b32 	%r48, %r81, 2;
	shr.u32 	%r49, %r47, 31;
	add.s32 	%r50, %r49, %r46;
	neg.s32 	%r51, %r50;
	selp.b32 	%r82, %r51, %r50, %p6;
	xor.b32  	%r52, %r47, %r2;
	shr.s32 	%r53, %r47, 31;
	xor.b32  	%r54, %r53, %r47;
	xor.b32  	%r55, %r53, %r48;
	cvt.u64.u32 	%rd20, %r54;
	shl.b64 	%rd21, %rd20, 32;
	cvt.u64.u32 	%rd22, %r55;
	or.b64  	%rd23, %rd21, %rd22;
	cvt.rn.f64.s64 	%fd1, %rd23;
	mul.f64 	%fd2, %fd1, 0d3BF921FB54442D19;
	cvt.rn.f32.f64 	%f19, %fd2;
	neg.f32 	%f20, %f19;
	setp.lt.s32 	%p7, %r52, 0;
	selp.f32 	%f49, %f20, %f19, %p7;
$L__BB0_7:
	mul.rn.f32 	%f21, %f49, %f49;
	and.b32  	%r56, %r82, 1;
	setp.eq.b32 	%p8, %r56, 1;
	selp.f32 	%f22, 0f3F800000, %f49, %p8;
	fma.rn.f32 	%f23, %f21, %f22, 0f00000000;
	fma.rn.f32 	%f24, %f21, 0f37CBAC00, 0fBAB607ED;
	selp.f32 	%f25, %f24, 0fB94D4153, %p8;
	selp.f32 	%f26, 0f3D2AAABB, 0f3C0885E4, %p8;
	fma.rn.f32 	%f27, %f25, %f21, %f26;
	selp.f32 	%f28, 0fBEFFFFFF, 0fBE2AAAA8, %p8;
	fma.rn.f32 	%f29, %f27, %f21, %f28;
	fma.rn.f32 	%f30, %f29, %f23, %f22;
	and.b32  	%r57, %r82, 2;
	setp.eq.s32 	%p9, %r57, 0;
	mov.f32 	%f31, 0f00000000;
	sub.f32 	%f32, %f31, %f30;
	selp.f32 	%f5, %f30, %f32, %p9;
	mov.u32 	%r86, %r6;
	mov.f32 	%f50, %f1;
	@%p1 bra 	$L__BB0_13;
	mov.b64 	%rd40, 0;
	mov.b32 	%r83, 0;
$L__BB0_9:
	.pragma "nounroll";
	mul.wide.u32 	%rd25, %r83, 4;
	mov.u64 	%rd26, __cudart_i2opi_f;
	add.s64 	%rd27, %rd26, %rd25;
	ld.global.nc.u32 	%r59, [%rd27];
	mad.wide.u32 	%rd28, %r59, %r3, %rd40;
	shr.u64 	%rd40, %rd28, 32;
	add.s64 	%rd29, %rd1, %rd25;
	st.local.u32 	[%rd29], %rd28;
	add.s32 	%r83, %r83, 1;
	setp.ne.s32 	%p10, %r83, 6;
	@%p10 bra 	$L__BB0_9;
	setp.eq.s32 	%p11, %r4, 0;
	st.local.u32 	[%rd1+24], %rd40;
	ld.local.u32 	%r84, [%rd4+24];
	ld.local.u32 	%r85, [%rd4+20];
	@%p11 bra 	$L__BB0_12;
	shl.b32 	%r60, %r84, %r4;
	shr.u32 	%r61, %r85, %r5;
	add.s32 	%r84, %r61, %r60;
	shl.b32 	%r62, %r85, %r4;
	ld.local.u32 	%r63, [%rd4+16];
	shr.u32 	%r64, %r63, %r5;
	add.s32 	%r85, %r64, %r62;
$L__BB0_12:
	setp.lt.s32 	%p12, %r2, 0;
	shr.u32 	%r65, %r84, 30;
	shf.l.wrap.b32 	%r66, %r85, %r84, 2;
	shl.b32 	%r67, %r85, 2;
	shr.u32 	%r68, %r66, 31;
	add.s32 	%r69, %r68, %r65;
	neg.s32 	%r70, %r69;
	selp.b32 	%r86, %r70, %r69, %p12;
	xor.b32  	%r71, %r66, %r2;
	shr.s32 	%r72, %r66, 31;
	xor.b32  	%r73, %r72, %r66;
	xor.b32  	%r74, %r72, %r67;
	cvt.u64.u32 	%rd30, %r73;
	shl.b64 	%rd31, %rd30, 32;
	cvt.u64.u32 	%rd32, %r74;
	or.b64  	%rd33, %rd31, %rd32;
	cvt.rn.f64.s64 	%fd3, %rd33;
	mul.f64 	%fd4, %fd3, 0d3BF921FB54442D19;
	cvt.rn.f32.f64 	%f33, %fd4;
	neg.f32 	%f34, %f33;
	setp.lt.s32 	%p13, %r71, 0;
	selp.f32 	%f50, %f34, %f33, %p13;
$L__BB0_13:
	add.s32 	%r75, %r86, 1;
	mul.rn.f32 	%f35, %f50, %f50;
	and.b32  	%r76, %r86, 1;
	setp.eq.b32 	%p14, %r76, 1;
	selp.f32 	%f36, %f50, 0f3F800000, %p14;
	fma.rn.f32 	%f37, %f35, %f36, 0f00000000;
	fma.rn.f32 	%f38, %f35, 0f37CBAC00, 0fBAB607ED;
	selp.f32 	%f39, 0fB94D4153, %f38, %p14;
	selp.f32 	%f40, 0f3C0885E4, 0f3D2AAABB, %p14;
	fma.rn.f32 	%f41, %f39, %f35, %f40;
	selp.f32 	%f42, 0fBE2AAAA8, 0fBEFFFFFF, %p14;
	fma.rn.f32 	%f43, %f41, %f35, %f42;
	fma.rn.f32 	%f44, %f43, %f37, %f36;
	and.b32  	%r77, %r75, 2;
	setp.eq.s32 	%p15, %r77, 0;
	mov.f32 	%f45, 0f00000000;
	sub.f32 	%f46, %f45, %f44;
	selp.f32 	%f47, %f44, %f46, %p15;
	fma.rn.f32 	%f48, %f5, %f47, %f48;
	add.s32 	%r78, %r78, 1;
	setp.ne.s32 	%p16, %r78, 1000;
	@%p16 bra 	$L__BB0_1;
	cvta.to.global.u64 	%rd34, %rd13;
	mul.wide.s32 	%rd35, %r1, 4;
	add.s64 	%rd36, %rd34, %rd35;
	st.global.f32 	[%rd36], %f48;
	ret;

}
	// .globl	_Z13stress_memoryPf
.visible .entry _Z13stress_memoryPf(
	.param .u64 .ptr .align 1 _Z13stress_memoryPf_param_0
)
{
	.reg .pred 	%p<2>;
	.reg .b32 	%r<13>;
	.reg .b32 	%f<20>;
	.reg .b64 	%rd<15>;

	ld.param.u64 	%rd2, [_Z13stress_memoryPf_param_0];
	cvta.to.global.u64 	%rd1, %rd2;
	mov.u32 	%r8, %ctaid.x;
	mov.u32 	%r9, %ntid.x;
	mov.u32 	%r10, %tid.x;
	mad.lo.s32 	%r1, %r8, %r9, %r10;
	shl.b32 	%r2, %r1, 3;
	mov.f32 	%f19, 0f00000000;
	mov.b32 	%r11, 0;
	mul.wide.s32 	%rd5, %r1, 4;
	mov.u32 	%r12, %r11;
$L__BB1_1:
	mul.wide.s32 	%rd3, %r11, 4;
	add.s64 	%rd4, %rd1, %rd3;
	ld.global.f32 	%f4, [%rd4];
	add.f32 	%f5, %f19, %f4;
	add.s64 	%rd6, %rd4, %rd5;
	ld.global.f32 	%f6, [%rd6];
	add.f32 	%f7, %f5, %f6;
	add.s64 	%rd7, %rd6, %rd5;
	ld.global.f32 	%f8, [%rd7];
	add.f32 	%f9, %f7, %f8;
	add.s64 	%rd8, %rd7, %rd5;
	ld.global.f32 	%f10, [%rd8];
	add.f32 	%f11, %f9, %f10;
	add.s64 	%rd9, %rd8, %rd5;
	ld.global.f32 	%f12, [%rd9];
	add.f32 	%f13, %f11, %f12;
	add.s64 	%rd10, %rd9, %rd5;
	ld.global.f32 	%f14, [%rd10];
	add.f32 	%f15, %f13, %f14;
	add.s64 	%rd11, %rd10, %rd5;
	ld.global.f32 	%f16, [%rd11];
	add.f32 	%f17, %f15, %f16;
	add.s64 	%rd12, %rd11, %rd5;
	ld.global.f32 	%f18, [%rd12];
	add.f32 	%f19, %f17, %f18;
	add.s32 	%r12, %r12, 8;
	add.s32 	%r11, %r11, %r2;
	setp.ne.s32 	%p1, %r12, 1000;
	@%p1 bra 	$L__BB1_1;
	add.s64 	%rd14, %rd1, %rd5;
	st.global.f32 	[%rd14], %f19;
	ret;

}
	// .globl	_Z9stress_xuPf
.visible .entry _Z9stress_xuPf(
	.param .u64 .ptr .align 1 _Z9stress_xuPf_param_0
)
{
	.reg .pred 	%p<2>;
	.reg .b32 	%r<9>;
	.reg .b32 	%f<17>;
	.reg .b64 	%rd<5>;

	ld.param.u64 	%rd1, [_Z9stress_xuPf_param_0];
	mov.u32 	%r5, %ctaid.x;
	mov.u32 	%r6, %ntid.x;
	mov.u32 	%r7, %tid.x;
	mad.lo.s32 	%r1, %r5, %r6, %r7;
	cvt.rn.f32.s32 	%f5, %r1;
	mul.f32 	%f6, %f5, 0f3C23D70A;
	sin.approx.f32 	%f7, %f6;
	cos.approx.f32 	%f8, %f6;
	mul.f32 	%f1, %f7, %f8;
	mov.f32 	%f16, 0f00000000;
	mov.b32 	%r8, 0;
$L__BB2_1:
	add.f32 	%f9, %f16, %f1;
	add.f32 	%f10, %f9, %f1;
	add.f32 	%f11, %f10, %f1;
	add.f32 	%f12, %f11, %f1;
	add.f32 	%f13, %f12, %f1;
	add.f32 	%f14, %f13, %f1;
	add.f32 	%f15, %f14, %f1;
	add.f32 	%f16, %f15, %f1;
	add.s32 	%r8, %r8, 8;
	setp.ne.s32 	%p1, %r8, 1000;
	@%p1 bra 	$L__BB2_1;
	cvta.to.global.u64 	%rd2, %rd1;
	mul.wide.s32 	%rd3, %r1, 4;
	add.s64 	%rd4, %rd2, %rd3;
	st.global.f32 	[%rd4], %f16;
	ret;

}
	// .globl	_Z13stress_atomicPf
.visible .entry _Z13stress_atomicPf(
	.param .u64 .ptr .align 1 _Z13stress_atomicPf_param_0
)
{
	.reg .pred 	%p<2>;
	.reg .b32 	%r<9>;
	.reg .b32 	%f<9>;
	.reg .b64 	%rd<5>;

	ld.param.u64 	%rd2, [_Z13stress_atomicPf_param_0];
	cvta.to.global.u64 	%rd3, %rd2;
	mov.u32 	%r4, %ctaid.x;
	mov.u32 	%r5, %ntid.x;
	mov.u32 	%r6, %tid.x;
	mad.lo.s32 	%r7, %r4, %r5, %r6;
	mul.wide.s32 	%rd4, %r7, 4;
	add.s64 	%rd1, %rd3, %rd4;
	mov.b32 	%r8, 0;
$L__BB3_1:
	atom.global.add.f32 	%f1, [%rd1], 0f3C23D70A;
	atom.global.add.f32 	%f2, [%rd1], 0f3C23D70A;
	atom.global.add.f32 	%f3, [%rd1], 0f3C23D70A;
	atom.global.add.f32 	%f4, [%rd1], 0f3C23D70A;
	atom.global.add.f32 	%f5, [%rd1], 0f3C23D70A;
	atom.global.add.f32 	%f6, [%rd1], 0f3C23D70A;
	atom.global.add.f32 	%f7, [%rd1], 0f3C23D70A;
	atom.global.add.f32 	%f8, [%rd1], 0f3C23D70A;
	add.s32 	%r8, %r8, 8;
	setp.ne.s32 	%p1, %r8, 1000;
	@%p1 bra 	$L__BB3_1;
	ret;

}


// ===== COMPILED SASS (sm_100) =====

	.target	sm_100

	.elftype	@"ET_EXEC"


//--------------------- .note.nv.tkinfo           --------------------------
	.section	.note.nv.tkinfo,"",@"SHT_NOTE"
	.sectionflags	@"SHF_NOTE_NV_TKINFO"
	.tkinfo
        /*0018*/ 	.word	0x00000002
        /*0030*/ 	.string	""
        /*0030*/ 	.string	"ptxas"
        /*0030*/ 	.string	"Cuda compilation tools, release 13.0, V13.0.88"
        /*0030*/ 	.string	"Build cuda_13.0.r13.0/compiler.36424714_0"
        /*0030*/ 	.string	"-arch sm_100 -m 64 "



//--------------------- .note.nv.cuinfo           --------------------------
	.section	.note.nv.cuinfo,"",@"SHT_NOTE"
	.sectionflags	@"SHF_NOTE_NV_CUINFO"
        /*0018*/ 	.short	0x0002
        /*001a*/ 	.short	0x0064
        /*001c*/ 	.short	0x0082
	.zero		2


//--------------------- .nv.info                  --------------------------
	.section	.nv.info,"",@"SHT_CUDA_INFO"
	.align	4


	//----- nvinfo : EIATTR_REGCOUNT
	.align		4
        /*0000*/ 	.byte	0x04, 0x2f
        /*0002*/ 	.short	(.L_2 - .L_1)
	.align		4
.L_1:
        /*0004*/ 	.word	index@(_Z14stress_computePf)
        /*0008*/ 	.word	0x00000020


	//----- nvinfo : EIATTR_FRAME_SIZE
	.align		4
.L_2:
        /*000c*/ 	.byte	0x04, 0x11
        /*000e*/ 	.short	(.L_4 - .L_3)
	.align		4
.L_3:
        /*0010*/ 	.word	index@(_Z14stress_computePf)
        /*0014*/ 	.word	0x00000000


	//----- nvinfo : EIATTR_REGCOUNT
	.align		4
.L_4:
        /*0018*/ 	.byte	0x04, 0x2f
        /*001a*/ 	.short	(.L_6 - .L_5)
	.align		4
.L_5:
        /*001c*/ 	.word	index@(_Z13stress_memoryPf)
        /*0020*/ 	.word	0x00000020


	//----- nvinfo : EIATTR_FRAME_SIZE
	.align		4
.L_6:
        /*0024*/ 	.byte	0x04, 0x11
        /*0026*/ 	.short	(.L_8 - .L_7)
	.align		4
.L_7:
        /*0028*/ 	.word	index@(_Z13stress_memoryPf)
        /*002c*/ 	.word	0x00000000


	//----- nvinfo : EIATTR_REGCOUNT
	.align		4
.L_8:
        /*0030*/ 	.byte	0x04, 0x2f
        /*0032*/ 	.short	(.L_10 - .L_9)
	.align		4
.L_9:
        /*0034*/ 	.word	index@(_Z9stress_xuPf)
        /*0038*/ 	.word	0x00000009


	//----- nvinfo : EIATTR_FRAME_SIZE
	.align		4
.L_10:
        /*003c*/ 	.byte	0x04, 0x11
        /*003e*/ 	.short	(.L_12 - .L_11)
	.align		4
.L_11:
        /*0040*/ 	.word	index@(_Z9stress_xuPf)
        /*0044*/ 	.word	0x00000000


	//----- nvinfo : EIATTR_REGCOUNT
	.align		4
.L_12:
        /*0048*/ 	.byte	0x04, 0x2f
        /*004a*/ 	.short	(.L_14 - .L_13)
	.align		4
.L_13:
        /*004c*/ 	.word	index@(_Z13stress_atomicPf)
        /*0050*/ 	.word	0x0000000a


	//----- nvinfo : EIATTR_FRAME_SIZE
	.align		4
.L_14:
        /*0054*/ 	.byte	0x04, 0x11
        /*0056*/ 	.short	(.L_16 - .L_15)
	.align		4
.L_15:
        /*0058*/ 	.word	index@(_Z13stress_atomicPf)
        /*005c*/ 	.word	0x00000000


	//----- nvinfo : EIATTR_MIN_STACK_SIZE
	.align		4
.L_16:
        /*0060*/ 	.byte	0x04, 0x12
        /*0062*/ 	.short	(.L_18 - .L_17)
	.align		4
.L_17:
        /*0064*/ 	.word	index@(_Z13stress_atomicPf)
        /*0068*/ 	.word	0x00000000


	//----- nvinfo : EIATTR_MIN_STACK_SIZE
	.align		4
.L_18:
        /*006c*/ 	.byte	0x04, 0x12
        /*006e*/ 	.short	(.L_20 - .L_19)
	.align		4
.L_19:
        /*0070*/ 	.word	index@(_Z9stress_xuPf)
        /*0074*/ 	.word	0x00000000


	//----- nvinfo : EIATTR_MIN_STACK_SIZE
	.align		4
.L_20:
        /*0078*/ 	.byte	0x04, 0x12
        /*007a*/ 	.short	(.L_22 - .L_21)
	.align		4
.L_21:
        /*007c*/ 	.word	index@(_Z13stress_memoryPf)
        /*0080*/ 	.word	0x00000000


	//----- nvinfo : EIATTR_MIN_STACK_SIZE
	.align		4
.L_22:
        /*0084*/ 	.byte	0x04, 0x12
        /*0086*/ 	.short	(.L_24 - .L_23)
	.align		4
.L_23:
        /*0088*/ 	.word	index@(_Z14stress_computePf)
        /*008c*/ 	.word	0x00000000
.L_24:


//--------------------- .nv.compat                --------------------------
	.section	.nv.compat,"",@"SHT_CUDA_COMPAT_INFO"
	.align	4
        /*0000*/ 	.byte	0x02, 0x09, 0x00, 0x00, 0x02, 0x02, 0x01, 0x00, 0x02, 0x05, 0x05, 0x00, 0x03, 0x07, 0x01, 0x01
        /*0010*/ 	.byte	0x02, 0x03, 0x00, 0x00, 0x02, 0x06, 0x01, 0x00, 0x04, 0x0b, 0x08, 0x00, 0x01, 0x00, 0x00, 0x00
        /*0020*/ 	.byte	0x00, 0x00, 0x00, 0x00


//--------------------- .nv.info._Z13stress_atomicPf --------------------------
	.section	.nv.info._Z13stress_atomicPf,"",@"SHT_CUDA_INFO"
	.sectionflags	@""
	.align	4


	//----- nvinfo : EIATTR_CUDA_API_VERSION
	.align		4
        /*0000*/ 	.byte	0x04, 0x37
        /*0002*/ 	.short	(.L_26 - .L_25)
.L_25:
        /*0004*/ 	.word	0x00000082


	//----- nvinfo : EIATTR_KPARAM_INFO
	.align		4
.L_26:
        /*0008*/ 	.byte	0x04, 0x17
        /*000a*/ 	.short	(.L_28 - .L_27)
.L_27:
        /*000c*/ 	.word	0x00000000
        /*0010*/ 	.short	0x0000
        /*0012*/ 	.short	0x0000
        /*0014*/ 	.byte	0x00, 0xf5, 0x21, 0x00


	//----- nvinfo : EIATTR_SPARSE_MMA_MASK
	.align		4
.L_28:
        /*0018*/ 	.byte	0x03, 0x50
        /*001a*/ 	.short	0x0000


	//----- nvinfo : EIATTR_MAXREG_COUNT
	.align		4
        /*001c*/ 	.byte	0x03, 0x1b
        /*001e*/ 	.short	0x00ff


	//----- nvinfo : EIATTR_MERCURY_ISA_VERSION
	.align		4
        /*0020*/ 	.byte	0x03, 0x5f
        /*0022*/ 	.short	0x0101


	//----- nvinfo : EIATTR_VRC_CTA_INIT_COUNT
	.align		4
        /*0024*/ 	.byte	0x02, 0x4a
	.zero		1
	.zero		1


	//----- nvinfo : EIATTR_EXIT_INSTR_OFFSETS
	.align		4
        /*0028*/ 	.byte	0x04, 0x1c
        /*002a*/ 	.short	(.L_30 - .L_29)


	//   ....[0]....
.L_29:
        /*002c*/ 	.word	0x00003f10


	//----- nvinfo : EIATTR_CBANK_PARAM_SIZE
	.align		4
.L_30:
        /*0030*/ 	.byte	0x03, 0x19
        /*0032*/ 	.short	0x0008


	//----- nvinfo : EIATTR_PARAM_CBANK
	.align		4
        /*0034*/ 	.byte	0x04, 0x0a
        /*0036*/ 	.short	(.L_32 - .L_31)
	.align		4
.L_31:
        /*0038*/ 	.word	index@(.nv.constant0._Z13stress_atomicPf)
        /*003c*/ 	.short	0x0380
        /*003e*/ 	.short	0x0008


	//----- nvinfo : EIATTR_SW_WAR
	.align		4
.L_32:
        /*0040*/ 	.byte	0x04, 0x36
        /*0042*/ 	.short	(.L_34 - .L_33)
.L_33:
        /*0044*/ 	.word	0x00000008
.L_34:


//--------------------- .nv.info._Z9stress_xuPf   --------------------------
	.section	.nv.info._Z9stress_xuPf,"",@"SHT_CUDA_INFO"
	.sectionflags	@""
	.align	4


	//----- nvinfo : EIATTR_CUDA_API_VERSION
	.align		4
        /*0000*/ 	.byte	0x04, 0x37
        /*0002*/ 	.short	(.L_36 - .L_35)
.L_35:
        /*0004*/ 	.word	0x00000082


	//----- nvinfo : EIATTR_KPARAM_INFO
	.align		4
.L_36:
        /*0008*/ 	.byte	0x04, 0x17
        /*000a*/ 	.short	(.L_38 - .L_37)
.L_37:
        /*000c*/ 	.word	0x00000000
        /*0010*/ 	.short	0x0000
        /*0012*/ 	.short	0x0000
        /*0014*/ 	.byte	0x00, 0xf5, 0x21, 0x00


	//----- nvinfo : EIATTR_SPARSE_MMA_MASK
	.align		4
.L_38:
        /*0018*/ 	.byte	0x03, 0x50
        /*001a*/ 	.short	0x0000


	//----- nvinfo : EIATTR_MAXREG_COUNT
	.align		4
        /*001c*/ 	.byte	0x03, 0x1b
        /*001e*/ 	.short	0x00ff


	//----- nvinfo : EIATTR_MERCURY_ISA_VERSION
	.align		4
        /*0020*/ 	.byte	0x03, 0x5f
        /*0022*/ 	.short	0x0101


	//----- nvinfo : EIATTR_VRC_CTA_INIT_COUNT
	.align		4
        /*0024*/ 	.byte	0x02, 0x4a
	.zero		1
	.zero		1


	//----- nvinfo : EIATTR_EXIT_INSTR_OFFSETS
	.align		4
        /*0028*/ 	.byte	0x04, 0x1c
        /*002a*/ 	.short	(.L_40 - .L_39)


	//   ....[0]....
.L_39:
        /*002c*/ 	.word	0x00003f60


	//----- nvinfo : EIATTR_CBANK_PARAM_SIZE
	.align		4
.L_40:
        /*0030*/ 	.byte	0x03, 0x19
        /*0032*/ 	.short	0x0008


	//----- nvinfo : EIATTR_PARAM_CBANK
	.align		4
        /*0034*/ 	.byte	0x04, 0x0a
        /*0036*/ 	.short	(.L_42 - .L_41)
	.align		4
.L_41:
        /*0038*/ 	.word	index@(.nv.constant0._Z9stress_xuPf)
        /*003c*/ 	.short	0x0380
        /*003e*/ 	.short	0x0008


	//----- nvinfo : EIATTR_SW_WAR
	.align		4
.L_42:
        /*0040*/ 	.byte	0x04, 0x36
        /*0042*/ 	.short	(.L_44 - .L_43)
.L_43:
        /*0044*/ 	.word	0x00000008
.L_44:


//--------------------- .nv.info._Z13stress_memoryPf --------------------------
	.section	.nv.info._Z13stress_memoryPf,"",@"SHT_CUDA_INFO"
	.sectionflags	@""
	.align	4


	//----- nvinfo : EIATTR_CUDA_API_VERSION
	.align		4
        /*0000*/ 	.byte	0x04, 0x37
        /*0002*/ 	.short	(.L_46 - .L_45)
.L_45:
        /*0004*/ 	.word	0x00000082


	//----- nvinfo : EIATTR_KPARAM_INFO
	.align		4
.L_46:
        /*0008*/ 	.byte	0x04, 0x17
        /*000a*/ 	.short	(.L_48 - .L_47)
.L_47:
        /*000c*/ 	.word	0x00000000
        /*0010*/ 	.short	0x0000
        /*0012*/ 	.short	0x0000
        /*0014*/ 	.byte	0x00, 0xf5, 0x21, 0x00


	//----- nvinfo : EIATTR_SPARSE_MMA_MASK
	.align		4
.L_48:
        /*0018*/ 	.byte	0x03, 0x50
        /*001a*/ 	.short	0x0000


	//----- nvinfo : EIATTR_MAXREG_COUNT
	.align		4
        /*001c*/ 	.byte	0x03, 0x1b
        /*001e*/ 	.short	0x00ff


	//----- nvinfo : EIATTR_MERCURY_ISA_VERSION
	.align		4
        /*0020*/ 	.byte	0x03, 0x5f
        /*0022*/ 	.short	0x0101


	//----- nvinfo : EIATTR_VRC_CTA_INIT_COUNT
	.align		4
        /*0024*/ 	.byte	0x02, 0x4a
	.zero		1
	.zero		1


	//----- nvinfo : EIATTR_EXIT_INSTR_OFFSETS
	.align		4
        /*0028*/ 	.byte	0x04, 0x1c
        /*002a*/ 	.short	(.L_50 - .L_49)


	//   ....[0]....
.L_49:
        /*002c*/ 	.word	0x00001510


	//----- nvinfo : EIATTR_CBANK_PARAM_SIZE
	.align		4
.L_50:
        /*0030*/ 	.byte	0x03, 0x19
        /*0032*/ 	.short	0x0008


	//----- nvinfo : EIATTR_PARAM_CBANK
	.align		4
        /*0034*/ 	.byte	0x04, 0x0a
        /*0036*/ 	.short	(.L_52 - .L_51)
	.align		4
.L_51:
        /*0038*/ 	.word	index@(.nv.constant0._Z13stress_memoryPf)
        /*003c*/ 	.short	0x0380
        /*003e*/ 	.short	0x0008


	//----- nvinfo : EIATTR_SW_WAR
	.align		4
.L_52:
        /*0040*/ 	.byte	0x04, 0x36
        /*0042*/ 	.short	(.L_54 - .L_53)
.L_53:
        /*0044*/ 	.word	0x00000008
.L_54:


//--------------------- .nv.info._Z14stress_computePf --------------------------
	.section	.nv.info._Z14stress_computePf,"",@"SHT_CUDA_INFO"
	.sectionflags	@""
	.align	4


	//----- nvinfo : EIATTR_CUDA_API_VERSION
	.align		4
        /*0000*/ 	.byte	0x04, 0x37
        /*0002*/ 	.short	(.L_56 - .L_55)
.L_55:
        /*0004*/ 	.word	0x00000082


	//----- nvinfo : EIATTR_KPARAM_INFO
	.align		4
.L_56:
        /*0008*/ 	.byte	0x04, 0x17
        /*000a*/ 	.short	(.L_58 - .L_57)
.L_57:
        /*000c*/ 	.word	0x00000000
        /*0010*/ 	.short	0x0000
        /*0012*/ 	.short	0x0000
        /*0014*/ 	.byte	0x00, 0xf5, 0x21, 0x00


	//----- nvinfo : EIATTR_SPARSE_MMA_MASK
	.align		4
.L_58:
        /*0018*/ 	.byte	0x03, 0x50
        /*001a*/ 	.short	0x0000


	//----- nvinfo : EIATTR_MAXREG_COUNT
	.align		4
        /*001c*/ 	.byte	0x03, 0x1b
        /*001e*/ 	.short	0x00ff


	//----- nvinfo : EIATTR_MERCURY_ISA_VERSION
	.align		4
        /*0020*/ 	.byte	0x03, 0x5f
        /*0022*/ 	.short	0x0101


	//----- nvinfo : EIATTR_VRC_CTA_INIT_COUNT
	.align		4
        /*0024*/ 	.byte	0x02, 0x4a
	.zero		1
	.zero		1


	//----- nvinfo : EIATTR_EXIT_INSTR_OFFSETS
	.align		4
        /*0028*/ 	.byte	0x04, 0x1c
        /*002a*/ 	.short	(.L_60 - .L_59)


	//   ....[0]....
.L_59:
        /*002c*/ 	.word	0x00000fa0


	//----- nvinfo : EIATTR_CRS_STACK_SIZE
	.align		4
.L_60:
        /*0030*/ 	.byte	0x04, 0x1e
        /*0032*/ 	.short	(.L_62 - .L_61)
.L_61:
        /*0034*/ 	.word	0x00000000


	//----- nvinfo : EIATTR_CBANK_PARAM_SIZE
	.align		4
.L_62:
        /*0038*/ 	.byte	0x03, 0x19
        /*003a*/ 	.short	0x0008


	//----- nvinfo : EIATTR_PARAM_CBANK
	.align		4
        /*003c*/ 	.byte	0x04, 0x0a
        /*003e*/ 	.short	(.L_64 - .L_63)
	.align		4
.L_63:
        /*0040*/ 	.word	index@(.nv.constant0._Z14stress_computePf)
        /*0044*/ 	.short	0x0380
        /*0046*/ 	.short	0x0008


	//----- nvinfo : EIATTR_SW_WAR
	.align		4
.L_64:
        /*0048*/ 	.byte	0x04, 0x36
        /*004a*/ 	.short	(.L_66 - .L_65)
.L_65:
        /*004c*/ 	.word	0x00000008
.L_66:


//--------------------- .nv.callgraph             --------------------------
	.section	.nv.callgraph,"",@"SHT_CUDA_CALLGRAPH"
	.align	4
	.sectionentsize	8
	.align		4
        /*0000*/ 	.word	0x00000000
	.align		4
        /*0004*/ 	.word	0xffffffff
	.align		4
        /*0008*/ 	.word	0x00000000
	.align		4
        /*000c*/ 	.word	0xfffffffe
	.align		4
        /*0010*/ 	.word	0x00000000
	.align		4
        /*0014*/ 	.word	0xfffffffd
	.align		4
        /*0018*/ 	.word	0x00000000
	.align		4
        /*001c*/ 	.word	0xfffffffc


//--------------------- .nv.constant4             --------------------------
	.section	.nv.constant4,"a",@progbits
	.align	8
	.align		8
.nv.constant4:
        /*0000*/ 	.dword	__cudart_i2opi_f


//--------------------- .text._Z13stress_atomicPf --------------------------
	.section	.text._Z13stress_atomicPf,"ax",@progbits
	.align	128
        .global         _Z13stress_atomicPf
        .type           _Z13stress_atomicPf,@function
        .size           _Z13stress_atomicPf,(.L_x_16 - _Z13stress_atomicPf)
        .other          _Z13stress_atomicPf,@"STO_CUDA_ENTRY STV_DEFAULT"
_Z13stress_atomicPf:
.text._Z13stress_atomicPf:
[----:B------:R-:W-:Y:S01]  /*0000*/  LDC R1, c[0x0][0x37c] ;  /* 0x0000df00ff017b82 */ /* 0x000fe20000000800 */
[----:B------:R-:W0:Y:S07]  /*0010*/  S2R R0, SR_TID.X ;  /* 0x0000000000007919 */ /* 0x000e2e0000002100 */
[----:B------:R-:W0:Y:S01]  /*0020*/  S2UR UR6, SR_CTAID.X ;  /* 0x00000000000679c3 */ /* 0x000e220000002500 */
[----:B------:R-:W1:Y:S01]  /*0030*/  LDCU.64 UR4, c[0x0][0x358] ;  /* 0x00006b00ff0477ac */ /* 0x000e620008000a00 */
[----:B------:R-:W-:-:S06]  /*0040*/  HFMA2 R7, -RZ, RZ, 1.0341796875, -112.625 ;  /* 0x3c23d70aff077431 */ /* 0x000fcc00000001ff */
[----:B------:R-:W0:Y:S08]  /*0050*/  LDC R5, c[0x0][0x360] ;  /* 0x0000d800ff057b82 */ /* 0x000e300000000800 */
[----:B------:R-:W2:Y:S01]  /*0060*/  LDC.64 R2, c[0x0][0x380] ;  /* 0x0000e000ff027b82 */ /* 0x000ea20000000a00 */
[----:B0-----:R-:W-:-:S04]  /*0070*/  IMAD R5, R5, UR6, R0 ;  /* 0x0000000605057c24 */ /* 0x001fc8000f8e0200 */
[----:B--2---:R-:W-:-:S05]  /*0080*/  IMAD.WIDE R2, R5, 0x4, R2 ;  /* 0x0000000405027825 */ /* 0x004fca00078e0202 */
[----:B-1----:R-:W-:Y:S04]  /*0090*/  REDG.E.ADD.F32.FTZ.RN.STRONG.GPU desc[UR4][R2.64], R7 ;  /* 0x00000007020079a6 */ /* 0x002fe8000c12f304 */
[----:B------:R-:W-:Y:S04]  /*00a0*/  REDG.E.ADD.F32.FTZ.RN.STRONG.GPU desc[UR4][R2.64], R7 ;  /* 0x00000007020079a6 */ /* 0x000fe8000c12f304 */
        /* <DEDUP_REMOVED lines=997> */
[----:B------:R-:W-:Y:S01]  /*3f00*/  REDG.E.ADD.F32.FTZ.RN.STRONG.GPU desc[UR4][R2.64], R7 ;  /* 0x00000007020079a6 */ /* 0x000fe2000c12f304 */
[----:B------:R-:W-:Y:S05]  /*3f10*/  EXIT ;  /* 0x000000000000794d */ /* 0x000fea0003800000 */
.L_x_0:
[----:B------:R-:W-:-:S00]  /*3f20*/  BRA `(.L_x_0) ;  /* 0xfffffffc00fc7947 */ /* 0x000fc0000383ffff */
[----:B------:R-:W-:-:S00]  /*3f30*/  NOP ;  /* 0x0000000000007918 */ /* 0x000fc00000000000 */
        /* <DEDUP_REMOVED lines=12> */
.L_x_16:


//--------------------- .text._Z9stress_xuPf      --------------------------
	.section	.text._Z9stress_xuPf,"ax",@progbits
	.align	128
        .global         _Z9stress_xuPf
        .type           _Z9stress_xuPf,@function
        .size           _Z9stress_xuPf,(.L_x_17 - _Z9stress_xuPf)
        .other          _Z9stress_xuPf,@"STO_CUDA_ENTRY STV_DEFAULT"
_Z9stress_xuPf:
.text._Z9stress_xuPf:
[----:B------:R-:W-:Y:S01]  /*0000*/  LDC R1, c[0x0][0x37c] ;  /* 0x0000df00ff017b82 */ /* 0x000fe20000000800 */
[----:B------:R-:W0:Y:S07]  /*0010*/  S2R R3, SR_TID.X ;  /* 0x0000000000037919 */ /* 0x000e2e0000002100 */
[----:B------:R-:W0:Y:S08]  /*0020*/  S2UR UR4, SR_CTAID.X ;  /* 0x00000000000479c3 */ /* 0x000e300000002500 */
[----:B------:R-:W0:Y:S02]  /*0030*/  LDC R2, c[0x0][0x360] ;  /* 0x0000d800ff027b82 */ /* 0x000e240000000800 */
[----:B0-----:R-:W-:Y:S01]  /*0040*/  IMAD R2, R2, UR4, R3 ;  /* 0x0000000402027c24 */ /* 0x001fe2000f8e0203 */
[----:B------:R-:W0:Y:S04]  /*0050*/  LDCU.64 UR4, c[0x0][0x358] ;  /* 0x00006b00ff0477ac */ /* 0x000e280008000a00 */
[----:B------:R-:W-:-:S05]  /*0060*/  I2FP.F32.S32 R0, R2 ;  /* 0x0000000200007245 */ /* 0x000fca0000201400 */
[----:B------:R-:W-:-:S04]  /*0070*/  FMUL R0, R0, 0.0099999997764825820923 ;  /* 0x3c23d70a00007820 */ /* 0x000fc80000400000 */
[----:B------:R-:W-:-:S04]  /*0080*/  FMUL.RZ R5, R0, 0.15915493667125701904 ;  /* 0x3e22f98300057820 */ /* 0x000fc8000040c000 */
[----:B------:R-:W-:Y:S08]  /*0090*/  MUFU.SIN R0, R5 ;  /* 0x0000000500007308 */ /* 0x000ff00000000400 */
[----:B------:R-:W1:Y:S02]  /*00a0*/  MUFU.COS R3, R5 ;  /* 0x0000000500037308 */ /* 0x000e640000000000 */
[----:B-1----:R-:W-:-:S04]  /*00b0*/  FFMA R4, R0, R3, RZ ;  /* 0x0000000300047223 */ /* 0x002fc800000000ff */
[----:B------:R-:W-:-:S04]  /*00c0*/  FFMA R4, R0, R3, R4 ;  /* 0x0000000300047223 */ /* 0x000fc80000000004 */
        /* <DEDUP_REMOVED lines=990> */
[CC--:B------:R-:W-:Y:S02]  /*3eb0*/  FFMA R6, R0.reuse, R3.reuse, R4 ;  /* 0x0000000300067223 */ /* 0x0c0fe40000000004 */
[----:B------:R-:W1:Y:S02]  /*3ec0*/  LDC.64 R4, c[0x0][0x380] ;  /* 0x0000e000ff047b82 */ /* 0x000e640000000a00 */
[----:B------:R-:W-:-:S04]  /*3ed0*/  FFMA R6, R0, R3, R6 ;  /* 0x0000000300067223 */ /* 0x000fc80000000006 */
[----:B------:R-:W-:-:S04]  /*3ee0*/  FFMA R6, R0, R3, R6 ;  /* 0x0000000300067223 */ /* 0x000fc80000000006 */
[----:B------:R-:W-:-:S04]  /*3ef0*/  FFMA R6, R0, R3, R6 ;  /* 0x0000000300067223 */ /* 0x000fc80000000006 */
[----:B------:R-:W-:-:S04]  /*3f00*/  FFMA R6, R0, R3, R6 ;  /* 0x0000000300067223 */ /* 0x000fc80000000006 */
[----:B------:R-:W-:-:S04]  /*3f10*/  FFMA R6, R0, R3, R6 ;  /* 0x0000000300067223 */ /* 0x000fc80000000006 */
[----:B------:R-:W-:Y:S01]  /*3f20*/  FFMA R6, R0, R3, R6 ;  /* 0x0000000300067223 */ /* 0x000fe20000000006 */
[----:B-1----:R-:W-:-:S04]  /*3f30*/  IMAD.WIDE R4, R2, 0x4, R4 ;  /* 0x0000000402047825 */ /* 0x002fc800078e0204 */
[----:B------:R-:W-:-:S05]  /*3f40*/  FFMA R3, R0, R3, R6 ;  /* 0x0000000300037223 */ /* 0x000fca0000000006 */
[----:B0-----:R-:W-:Y:S01]  /*3f50*/  STG.E desc[UR4][R4.64], R3 ;  /* 0x0000000304007986 */ /* 0x001fe2000c101904 */
[----:B------:R-:W-:Y:S05]  /*3f60*/  EXIT ;  /* 0x000000000000794d */ /* 0x000fea0003800000 */
.L_x_1:
        /* <DEDUP_REMOVED lines=9> */
.L_x_17:


//--------------------- .text._Z13stress_memoryPf --------------------------
	.section	.text._Z13stress_memoryPf,"ax",@progbits
	.align	128
        .global         _Z13stress_memoryPf
        .type           _Z13stress_memoryPf,@function
        .size           _Z13stress_memoryPf,(.L_x_18 - _Z13stress_memoryPf)
        .other          _Z13stress_memoryPf,@"STO_CUDA_ENTRY STV_DEFAULT"
_Z13stress_memoryPf:
.text._Z13stress_memoryPf:
[----:B------:R-:W-:Y:S01]  /*0000*/  LDC R1, c[0x0][0x37c] ;  /* 0x0000df00ff017b82 */ /* 0x000fe20000000800 */
[----:B------:R-:W0:Y:S07]  /*0010*/  S2R R3, SR_TID.X ;  /* 0x0000000000037919 */ /* 0x000e2e0000002100 */
[----:B------:R-:W0:Y:S01]  /*0020*/  S2UR UR4, SR_CTAID.X ;  /* 0x00000000000479c3 */ /* 0x000e220000002500 */
[----:B------:R-:W1:Y:S07]  /*0030*/  LDCU.64 UR6, c[0x0][0x358] ;  /* 0x00006b00ff0677ac */ /* 0x000e6e0008000a00 */
[----:B------:R-:W0:Y:S08]  /*0040*/  LDC R2, c[0x0][0x360] ;  /* 0x0000d800ff027b82 */ /* 0x000e300000000800 */
[----:B------:R-:W1:Y:S08]  /*0050*/  LDC.64 R18, c[0x0][0x380] ;  /* 0x0000e000ff127b82 */ /* 0x000e700000000a00 */
[----:B------:R-:W2:Y:S01]  /*0060*/  LDC.64 R12, c[0x0][0x380] ;  /* 0x0000e000ff0c7b82 */ /* 0x000ea20000000a00 */
[----:B0-----:R-:W-:Y:S01]  /*0070*/  IMAD R2, R2, UR4, R3 ;  /* 0x0000000402027c24 */ /* 0x001fe2000f8e0203 */
[----:B-1----:R-:W3:Y:S03]  /*0080*/  LDG.E R18, desc[UR6][R18.64] ;  /* 0x0000000612127981 */ /* 0x002ee6000c1e1900 */
[----:B--2---:R-:W-:-:S05]  /*0090*/  IMAD.WIDE R14, R2, 0x4, R12 ;  /* 0x00000004020e7825 */ /* 0x004fca00078e020c */
[----:B------:R-:W2:Y:S01]  /*00a0*/  LDG.E R27, desc[UR6][R14.64] ;  /* 0x000000060e1b7981 */ /* 0x000ea2000c1e1900 */
[----:B------:R-:W-:-:S05]  /*00b0*/  IMAD.WIDE R4, R2, 0x4, R14 ;  /* 0x0000000402047825 */ /* 0x000fca00078e020e */
[----:B------:R-:W4:Y:S01]  /*00c0*/  LDG.E R17, desc[UR6][R4.64] ;  /* 0x0000000604117981 */ /* 0x000f22000c1e1900 */
[----:B------:R-:W-:-:S05]  /*00d0*/  IMAD.WIDE R6, R2, 0x4, R4 ;  /* 0x0000000402067825 */ /* 0x000fca00078e0204 */
[----:B------:R-:W5:Y:S01]  /*00e0*/  LDG.E R16, desc[UR6][R6.64] ;  /* 0x0000000606107981 */ /* 0x000f62000c1e1900 */
[----:B------:R-:W-:-:S05]  /*00f0*/  IMAD.WIDE R8, R2, 0x4, R6 ;  /* 0x0000000402087825 */ /* 0x000fca00078e0206 */
[----:B------:R-:W5:Y:S01]  /*0100*/  LDG.E R26, desc[UR6][R8.64] ;  /* 0x00000006081a7981 */ /* 0x000f62000c1e1900 */
[----:B------:R-:W-:-:S05]  /*0110*/  IMAD.WIDE R24, R2, 0x4, R8 ;  /* 0x0000000402187825 */ /* 0x000fca00078e0208 */
[----:B------:R0:W5:Y:S01]  /*0120*/  LDG.E R21, desc[UR6][R24.64] ;  /* 0x0000000618157981 */ /* 0x000162000c1e1900 */
[C---:B------:R-:W-:Y:S01]  /*0130*/  SHF.L.U32 R0, R2.reuse, 0x3, RZ ;  /* 0x0000000302007819 */ /* 0x040fe200000006ff */
[----:B0-----:R-:W-:-:S05]  /*0140*/  IMAD.WIDE R24, R2, 0x4, R24 ;  /* 0x0000000402187825 */ /* 0x001fca00078e0218 */
[----:B------:R-:W5:Y:S01]  /*0150*/  LDG.E R20, desc[UR6][R24.64] ;  /* 0x0000000618147981 */ /* 0x000f62000c1e1900 */
[----:B------:R-:W-:-:S04]  /*0160*/  IMAD.WIDE R22, R2, 0x4, R24 ;  /* 0x0000000402167825 */ /* 0x000fc800078e0218 */
[----:B------:R-:W-:Y:S02]  /*0170*/  IMAD.WIDE R4, R0, 0x4, R12 ;  /* 0x0000000400047825 */ /* 0x000fe400078e020c */
[----:B------:R-:W5:Y:S02]  /*0180*/  LDG.E R22, desc[UR6][R22.64] ;  /* 0x0000000616167981 */ /* 0x000f64000c1e1900 */
[C---:B------:R-:W-:Y:S02]  /*0190*/  IMAD.WIDE R10, R2.reuse, 0x4, R4 ;  /* 0x00000004020a7825 */ /* 0x040fe400078e0204 */
[----:B------:R-:W5:Y:S04]  /*01a0*/  LDG.E R28, desc[UR6][R4.64] ;  /* 0x00000006041c7981 */ /* 0x000f68000c1e1900 */
[----:B------:R0:W5:Y:S02]  /*01b0*/  LDG.E R3, desc[UR6][R10.64] ;  /* 0x000000060a037981 */ /* 0x000164000c1e1900 */
[----:B0-----:R-:W-:-:S05]  /*01c0*/  IMAD.WIDE R10, R2, 0x4, R10 ;  /* 0x00000004020a7825 */ /* 0x001fca00078e020a */
[----:B------:R0:W5:Y:S02]  /*01d0*/  LDG.E R4, desc[UR6][R10.64] ;  /* 0x000000060a047981 */ /* 0x000164000c1e1900 */
[----:B0-----:R-:W-:-:S05]  /*01e0*/  IMAD.WIDE R10, R2, 0x4, R10 ;  /* 0x00000004020a7825 */ /* 0x001fca00078e020a */
[----:B------:R-:W5:Y:S01]  /*01f0*/  LDG.E R5, desc[UR6][R10.64] ;  /* 0x000000060a057981 */ /* 0x000f62000c1e1900 */
[----:B------:R-:W-:-:S05]  /*0200*/  IMAD.WIDE R8, R2, 0x4, R10 ;  /* 0x0000000402087825 */ /* 0x000fca00078e020a */
[----:B------:R-:W5:Y:S01]  /*0210*/  LDG.E R6, desc[UR6][R8.64] ;  /* 0x0000000608067981 */ /* 0x000f62000c1e1900 */
[----:B------:R-:W-:-:S05]  /*0220*/  IMAD.WIDE R24, R2, 0x4, R8 ;  /* 0x0000000402187825 */ /* 0x000fca00078e0208 */
[----:B------:R0:W5:Y:S01]  /*0230*/  LDG.E R7, desc[UR6][R24.64] ;  /* 0x0000000618077981 */ /* 0x000162000c1e1900 */
[----:B------:R-:W-:Y:S01]  /*0240*/  IADD3 R23, PT, PT, R0, R0, RZ ;  /* 0x0000000000177210 */ /* 0x000fe20007ffe0ff */
[----:B0-----:R-:W-:-:S05]  /*0250*/  IMAD.WIDE R24, R2, 0x4, R24 ;  /* 0x0000000402187825 */ /* 0x001fca00078e0218 */
[----:B------:R0:W5:Y:S01]  /*0260*/  LDG.E R8, desc[UR6][R24.64] ;  /* 0x0000000618087981 */ /* 0x000162000c1e1900 */
[----:B------:R-:W-:-:S05]  /*0270*/  IMAD.WIDE R10, R2, 0x4, R24 ;  /* 0x00000004020a7825 */ /* 0x000fca00078e0218 */
[----:B------:R-:W5:Y:S01]  /*0280*/  LDG.E R9, desc[UR6][R10.64] ;  /* 0x000000060a097981 */ /* 0x000f62000c1e1900 */
[----:B0-----:R-:W-:-:S05]  /*0290*/  IMAD.WIDE R24, R23, 0x4, R12 ;  /* 0x0000000417187825 */ /* 0x001fca00078e020c */
[----:B------:R-:W5:Y:S01]  /*02a0*/  LDG.E R10, desc[UR6][R24.64] ;  /* 0x00000006180a7981 */ /* 0x000f62000c1e1900 */
[----:B---3--:R-:W-:Y:S01]  /*02b0*/  FADD R29, RZ, R18 ;  /* 0x00000012ff1d7221 */ /* 0x008fe20000000000 */
[----:B------:R-:W-:-:S05]  /*02c0*/  IMAD.WIDE R18, R2, 0x4, R24 ;  /* 0x0000000402127825 */ /* 0x000fca00078e0218 */
[----:B------:R0:W3:Y:S01]  /*02d0*/  LDG.E R11, desc[UR6][R18.64] ;  /* 0x00000006120b7981 */ /* 0x0000e2000c1e1900 */
[----:B--2---:R-:W-:Y:S01]  /*02e0*/  FADD R27, R29, R27 ;  /* 0x0000001b1d1b7221 */ /* 0x004fe20000000000 */
[----:B0-----:R-:W-:-:S04]  /*02f0*/  IMAD.WIDE R18, R2, 0x4, R18 ;  /* 0x0000000402127825 */ /* 0x001fc800078e0212 */
[----:B----4-:R-:W-:Y:S01]  /*0300*/  FADD R17, R27, R17 ;  /* 0x000000111b117221 */ /* 0x010fe20000000000 */
[----:B------:R0:W2:Y:S03]  /*0310*/  LDG.E R24, desc[UR6][R18.64] ;  /* 0x0000000612187981 */ /* 0x0000a6000c1e1900 */
[----:B-----5:R-:W-:Y:S01]  /*0320*/  FADD R27, R17, R16 ;  /* 0x00000010111b7221 */ /* 0x020fe20000000000 */
[----:B0-----:R-:W-:-:S04]  /*0330*/  IMAD.WIDE R18, R2, 0x4, R18 ;  /* 0x0000000402127825 */ /* 0x001fc800078e0212 */
[----:B------:R-:W-:Y:S01]  /*0340*/  FADD R27, R27, R26 ;  /* 0x0000001a1b1b7221 */ /* 0x000fe20000000000 */
[----:B------:R-:W4:Y:S01]  /*0350*/  LDG.E R25, desc[UR6][R18.64] ;  /* 0x0000000612197981 */ /* 0x000f22000c1e1900 */
[----:B------:R-:W-:-:S05]  /*0360*/  IMAD.WIDE R16, R2, 0x4, R18 ;  /* 0x0000000402107825 */ /* 0x000fca00078e0212 */
[----:B------:R0:W5:Y:S01]  /*0370*/  LDG.E R26, desc[UR6][R16.64] ;  /* 0x00000006101a7981 */ /* 0x000162000c1e1900 */
[----:B------:R-:W-:Y:S01]  /*0380*/  FADD R21, R27, R21 ;  /* 0x000000151b157221 */ /* 0x000fe20000000000 */
[----:B0-----:R-:W-:-:S05]  /*0390*/  IMAD.WIDE R16, R2, 0x4, R16 ;  /* 0x0000000402107825 */ /* 0x001fca00078e0210 */
[----:B------:R0:W5:Y:S01]  /*03a0*/  LDG.E R27, desc[UR6][R16.64] ;  /* 0x00000006101b7981 */ /* 0x000162000c1e1900 */
[----:B------:R-:W-:-:S05]  /*03b0*/  IMAD.WIDE R18, R2, 0x4, R16 ;  /* 0x0000000402127825 */ /* 0x000fca00078e0210 */
[----:B------:R1:W5:Y:S01]  /*03c0*/  LDG.E R29, desc[UR6][R18.64] ;  /* 0x00000006121d7981 */ /* 0x000362000c1e1900 */
[----:B0-----:R-:W-:Y:S01]  /*03d0*/  FADD R17, R21, R20 ;  /* 0x0000001415117221 */ /* 0x001fe20000000000 */
[----:B------:R-:W-:Y:S01]  /*03e0*/  IMAD.WIDE R20, R2, 0x4, R18 ;  /* 0x0000000402147825 */ /* 0x000fe200078e0212 */
[----:B-1----:R-:W-:-:S05]  /*03f0*/  IADD3 R19, PT, PT, R0, R23, RZ ;  /* 0x0000001700137210 */ /* 0x002fca0007ffe0ff */
[----:B------:R0:W5:Y:S02]  /*0400*/  LDG.E R20, desc[UR6][R20.64] ;  /* 0x0000000614147981 */ /* 0x000164000c1e1900 */
[----:B0-----:R-:W-:Y:S01]  /*0410*/  FADD R21, R17, R22 ;  /* 0x0000001611157221 */ /* 0x001fe20000000000 */
[----:B------:R-:W-:-:S04]  /*0420*/  IMAD.WIDE R22, R19, 0x4, R12 ;  /* 0x0000000413167825 */ /* 0x000fc800078e020c */
[----:B------:R-:W-:Y:S02]  /*0430*/  FADD R18, R21, R28 ;  /* 0x0000001c15127221 */ /* 0x000fe40000000000 */
[----:B------:R-:W5:Y:S01]  /*0440*/  LDG.E R28, desc[UR6][R22.64] ;  /* 0x00000006161c7981 */ /* 0x000f62000c1e1900 */
[----:B------:R-:W-:-:S04]  /*0450*/  IMAD.WIDE R16, R2, 0x4, R22 ;  /* 0x0000000402107825 */ /* 0x000fc800078e0216 */
[----:B------:R-:W-:Y:S02]  /*0460*/  FADD R21, R18, R3 ;  /* 0x0000000312157221 */ /* 0x000fe40000000000 */
[----:B------:R0:W5:Y:S02]  /*0470*/  LDG.E R3, desc[UR6][R16.64] ;  /* 0x0000000610037981 */ /* 0x000164000c1e1900 */
[----:B------:R-:W-:Y:S01]  /*0480*/  FADD R4, R21, R4 ;  /* 0x0000000415047221 */ /* 0x000fe20000000000 */
[----:B0-----:R-:W-:-:S05]  /*0490*/  IMAD.WIDE R16, R2, 0x4, R16 ;  /* 0x0000000402107825 */ /* 0x001fca00078e0210 */
[----:B------:R0:W5:Y:S01]  /*04a0*/  LDG.E R18, desc[UR6][R16.64] ;  /* 0x0000000610127981 */ /* 0x000162000c1e1900 */
[----:B------:R-:W-:-:S05]  /*04b0*/  IMAD.WIDE R22, R2, 0x4, R16 ;  /* 0x0000000402167825 */ /* 0x000fca00078e0210 */
[----:B------:R-:W5:Y:S01]  /*04c0*/  LDG.E R21, desc[UR6][R22.64] ;  /* 0x0000000616157981 */ /* 0x000f62000c1e1900 */
[----:B0-----:R-:W-:Y:S01]  /*04d0*/  FADD R17, R4, R5 ;  /* 0x0000000504117221 */ /* 0x001fe20000000000 */
[----:B------:R-:W-:-:S04]  /*04e0*/  IMAD.WIDE R4, R2, 0x4, R22 ;  /* 0x0000000402047825 */ /* 0x000fc800078e0216 */
[----:B------:R-:W-:Y:S01]  /*04f0*/  FADD R6, R17, R6 ;  /* 0x0000000611067221 */ /* 0x000fe20000000000 */
[----:B------:R0:W5:Y:S03]  /*0500*/  LDG.E R22, desc[UR6][R4.64] ;  /* 0x0000000604167981 */ /* 0x000166000c1e1900 */
[----:B------:R-:W-:Y:S01]  /*0510*/  FADD R17, R6, R7 ;  /* 0x0000000706117221 */ /* 0x000fe20000000000 */
[----:B0-----:R-:W-:-:S04]  /*0520*/  IMAD.WIDE R4, R2, 0x4, R4 ;  /* 0x0000000402047825 */ /* 0x001fc800078e0204 */
[----:B------:R-:W-:Y:S01]  /*0530*/  FADD R8, R17, R8 ;  /* 0x0000000811087221 */ /* 0x000fe20000000000 */
[----:B------:R-:W-:Y:S01]  /*0540*/  IADD3 R19, PT, PT, R0, R19, RZ ;  /* 0x0000001300137210 */ /* 0x000fe20007ffe0ff */
[----:B------:R-:W5:Y:S01]  /*0550*/  LDG.E R23, desc[UR6][R4.64] ;  /* 0x0000000604177981 */ /* 0x000f62000c1e1900 */
[----:B------:R-:W-:-:S04]  /*0560*/  IMAD.WIDE R6, R2, 0x4, R4 ;  /* 0x0000000402067825 */ /* 0x000fc800078e0204 */
[----:B------:R-:W-:Y:S01]  /*0570*/  IMAD.WIDE R16, R2, 0x4, R6 ;  /* 0x0000000402107825 */ /* 0x000fe200078e0206 */
[----:B------:R0:W5:Y:S05]  /*0580*/  LDG.E R4, desc[UR6][R6.64] ;  /* 0x0000000606047981 */ /* 0x00016a000c1e1900 */
[----:B------:R-:W5:Y:S01]  /*0590*/  LDG.E R16, desc[UR6][R16.64] ;  /* 0x0000000610107981 */ /* 0x000f62000c1e1900 */
[----:B0-----:R-:W-:Y:S01]  /*05a0*/  FADD R7, R8, R9 ;  /* 0x0000000908077221 */ /* 0x001fe20000000000 */
[----:B------:R-:W-:-:S04]  /*05b0*/  IMAD.WIDE R8, R19, 0x4, R12 ;  /* 0x0000000413087825 */ /* 0x000fc800078e020c */
[----:B------:R-:W-:Y:S02]  /*05c0*/  FADD R6, R7, R10 ;  /* 0x0000000a07067221 */ /* 0x000fe40000000000 */
[----:B------:R0:W5:Y:S02]  /*05d0*/  LDG.E R10, desc[UR6][R8.64] ;  /* 0x00000006080a7981 */ /* 0x000164000c1e1900 */
[----:B0-----:R-:W-:-:S05]  /*05e0*/  IMAD.WIDE R8, R2, 0x4, R8 ;  /* 0x0000000402087825 */ /* 0x001fca00078e0208 */
[----:B------:R-:W5:Y:S01]  /*05f0*/  LDG.E R5, desc[UR6][R8.64] ;  /* 0x0000000608057981 */ /* 0x000f62000c1e1900 */
[----:B---3--:R-:W-:Y:S01]  /*0600*/  FADD R11, R6, R11 ;  /* 0x0000000b060b7221 */ /* 0x008fe20000000000 */
[----:B------:R-:W-:-:S04]  /*0610*/  IMAD.WIDE R6, R2, 0x4, R8 ;  /* 0x0000000402067825 */ /* 0x000fc800078e0208 */
[----:B--2---:R-:W-:Y:S02]  /*0620*/  FADD R24, R11, R24 ;  /* 0x000000180b187221 */ /* 0x004fe40000000000 */
[----:B------:R0:W2:Y:S02]  /*0630*/  LDG.E R11, desc[UR6][R6.64] ;  /* 0x00000006060b7981 */ /* 0x0000a4000c1e1900 */
[----:B0-----:R-:W-:-:S04]  /*0640*/  IMAD.WIDE R6, R2, 0x4, R6 ;  /* 0x0000000402067825 */ /* 0x001fc800078e0206 */
[----:B----4-:R-:W-:Y:S01]  /*0650*/  FADD R9, R24, R25 ;  /* 0x0000001918097221 */ /* 0x010fe20000000000 */
[----:B------:R-:W3:Y:S01]  /*0660*/  LDG.E R17, desc[UR6][R6.64] ;  /* 0x0000000606117981 */ /* 0x000ee2000c1e1900 */
[----:B------:R-:W-:-:S04]  /*0670*/  IMAD.WIDE R24, R2, 0x4, R6 ;  /* 0x0000000402187825 */ /* 0x000fc800078e0206 */
[----:B-----5:R-:W-:Y:S02]  /*0680*/  FADD R8, R9, R26 ;  /* 0x0000001a09087221 */ /* 0x020fe40000000000 */
[----:B------:R0:W4:Y:S02]  /*0690*/  LDG.E R26, desc[UR6][R24.64] ;  /* 0x00000006181a7981 */ /* 0x000124000c1e1900 */
[----:B0-----:R-:W-:-:S04]  /*06a0*/  IMAD.WIDE R24, R2, 0x4, R24 ;  /* 0x0000000402187825 */ /* 0x001fc800078e0218 */
[----:B------:R-:W-:Y:S02]  /*06b0*/  FADD R6, R8, R27 ;  /* 0x0000001b08067221 */ /* 0x000fe40000000000 */
[----:B------:R-:W5:Y:S01]  /*06c0*/  LDG.E R27, desc[UR6][R24.64] ;  /* 0x00000006181b7981 */ /* 0x000f62000c1e1900 */
[----:B------:R-:W-:-:S04]  /*06d0*/  IMAD.WIDE R8, R2, 0x4, R24 ;  /* 0x0000000402087825 */ /* 0x000fc800078e0218 */
[----:B------:R-:W-:Y:S02]  /*06e0*/  FADD R7, R6, R29 ;  /* 0x0000001d06077221 */ /* 0x000fe40000000000 */
[----:B------:R0:W5:Y:S02]  /*06f0*/  LDG.E R29, desc[UR6][R8.64] ;  /* 0x00000006081d7981 */ /* 0x000164000c1e1900 */
[----:B0-----:R-:W-:-:S05]  /*0700*/  IMAD.WIDE R8, R2, 0x4, R8 ;  /* 0x0000000402087825 */ /* 0x001fca00078e0208 */
[----:B------:R-:W5:Y:S01]  /*0710*/  LDG.E R6, desc[UR6][R8.64] ;  /* 0x0000000608067981 */ /* 0x000f62000c1e1900 */
[----:B------:R-:W-:-:S04]  /*0720*/  FADD R7, R7, R20 ;  /* 0x0000001407077221 */ /* 0x000fc80000000000 */
        /* <DEDUP_REMOVED lines=9> */
[----:B------:R-:W-:Y:S01]  /*07c0*/  FADD R10, R10, R5 ;  /* 0x000000050a0a7221 */ /* 0x000fe20000000000 */
[----:B------:R-:W-:-:S03]  /*07d0*/  UMOV UR4, 0x28 ;  /* 0x0000002800047882 */ /* 0x000fc60000000000 */
[----:B--2---:R-:W-:-:S04]  /*07e0*/  FADD R10, R10, R11 ;  /* 0x0000000b0a0a7221 */ /* 0x004fc80000000000 */
[----:B---3--:R-:W-:-:S04]  /*07f0*/  FADD R17, R10, R17 ;  /* 0x000000110a117221 */ /* 0x008fc80000000000 */
[----:B----4-:R-:W-:-:S04]  /*0800*/  FADD R26, R17, R26 ;  /* 0x0000001a111a7221 */ /* 0x010fc80000000000 */
[----:B-----5:R-:W-:-:S04]  /*0810*/  FADD R26, R26, R27 ;  /* 0x0000001b1a1a7221 */ /* 0x020fc80000000000 */
[----:B------:R-:W-:Y:S01]  /*0820*/  FADD R23, R26, R29 ;  /* 0x0000001d1a177221 */ /* 0x000fe20000000000 */
[----:B------:R-:W-:-:S03]  /*0830*/  IADD3 R29, PT, PT, R0, R19, RZ ;  /* 0x00000013001d7210 */ /* 0x000fc60007ffe0ff */
[----:B------:R-:W-:-:S07]  /*0840*/  FADD R23, R23, R6 ;  /* 0x0000000617177221 */ /* 0x000fce0000000000 */
.L_x_2:
[----:B------:R-:W-:-:S05]  /*0850*/  IMAD.WIDE R8, R29, 0x4, R12 ;  /* 0x000000041d087825 */ /* 0x000fca00078e020c */
[----:B------:R-:W2:Y:S01]  /*0860*/  LDG.E R22, desc[UR6][R8.64] ;  /* 0x0000000608167981 */ /* 0x000ea2000c1e1900 */
[----:B------:R-:W-:-:S05]  /*0870*/  IMAD.WIDE R10, R2, 0x4, R8 ;  /* 0x00000004020a7825 */ /* 0x000fca00078e0208 */
[----:B------:R-:W3:Y:S01]  /*0880*/  LDG.E R3, desc[UR6][R10.64] ;  /* 0x000000060a037981 */ /* 0x000ee2000c1e1900 */
[----:B------:R-:W-:-:S05]  /*0890*/  IMAD.WIDE R16, R2, 0x4, R10 ;  /* 0x0000000402107825 */ /* 0x000fca00078e020a */
[----:B------:R0:W4:Y:S01]  /*08a0*/  LDG.E R4, desc[UR6][R16.64] ;  /* 0x0000000610047981 */ /* 0x000122000c1e1900 */
[----:B------:R-:W-:-:S05]  /*08b0*/  IMAD.WIDE R18, R2, 0x4, R16 ;  /* 0x0000000402127825 */ /* 0x000fca00078e0210 */
[----:B------:R-:W5:Y:S01]  /*08c0*/  LDG.E R5, desc[UR6][R18.64] ;  /* 0x0000000612057981 */ /* 0x000f62000c1e1900 */
[----:B------:R-:W-:-:S05]  /*08d0*/  IMAD.WIDE R24, R2, 0x4, R18 ;  /* 0x0000000402187825 */ /* 0x000fca00078e0212 */
[----:B------:R-:W5:Y:S01]  /*08e0*/  LDG.E R6, desc[UR6][R24.64] ;  /* 0x0000000618067981 */ /* 0x000f62000c1e1900 */
[----:B------:R-:W-:-:S05]  /*08f0*/  IMAD.WIDE R26, R2, 0x4, R24 ;  /* 0x00000004021a7825 */ /* 0x000fca00078e0218 */
[----:B------:R-:W5:Y:S01]  /*0900*/  LDG.E R7, desc[UR6][R26.64] ;  /* 0x000000061a077981 */ /* 0x000f62000c1e1900 */
[----:B------:R-:W-:Y:S01]  /*0910*/  IMAD.WIDE R20, R2, 0x4, R26 ;  /* 0x0000000402147825 */ /* 0x000fe200078e021a */
[----:B------:R-:W-:-:S04]  /*0920*/  IADD3 R29, PT, PT, R0, R29, RZ ;  /* 0x0000001d001d7210 */ /* 0x000fc80007ffe0ff */
[----:B------:R1:W5:Y:S01]  /*0930*/  LDG.E R8, desc[UR6][R20.64] ;  /* 0x0000000614087981 */ /* 0x000362000c1e1900 */
[----:B0-----:R-:W-:-:S05]  /*0940*/  IMAD.WIDE R16, R29, 0x4, R12 ;  /* 0x000000041d107825 */ /* 0x001fca00078e020c */
[----:B------:R-:W5:Y:S01]  /*0950*/  LDG.E R10, desc[UR6][R16.64] ;  /* 0x00000006100a7981 */ /* 0x000f62000c1e1900 */
[----:B-1----:R-:W-:-:S05]  /*0960*/  IMAD.WIDE R20, R2, 0x4, R20 ;  /* 0x0000000402147825 */ /* 0x002fca00078e0214 */
[----:B------:R-:W5:Y:S01]  /*0970*/  LDG.E R9, desc[UR6][R20.64] ;  /* 0x0000000614097981 */ /* 0x000f62000c1e1900 */
[----:B------:R-:W-:-:S05]  /*0980*/  IMAD.WIDE R18, R2, 0x4, R16 ;  /* 0x0000000402127825 */ /* 0x000fca00078e0210 */
[----:B------:R0:W5:Y:S02]  /*0990*/  LDG.E R11, desc[UR6][R18.64] ;  /* 0x00000006120b7981 */ /* 0x000164000c1e1900 */
[----:B0-----:R-:W-:-:S05]  /*09a0*/  IMAD.WIDE R18, R2, 0x4, R18 ;  /* 0x0000000402127825 */ /* 0x001fca00078e0212 */
[----:B------:R-:W5:Y:S01]  /*09b0*/  LDG.E R24, desc[UR6][R18.64] ;  /* 0x0000000612187981 */ /* 0x000f62000c1e1900 */
[----:B------:R-:W-:-:S05]  /*09c0*/  IMAD.WIDE R16, R2, 0x4, R18 ;  /* 0x0000000402107825 */ /* 0x000fca00078e0212 */
[----:B------:R-:W5:Y:S01]  /*09d0*/  LDG.E R25, desc[UR6][R16.64] ;  /* 0x0000000610197981 */ /* 0x000f62000c1e1900 */
[----:B------:R-:W-:-:S05]  /*09e0*/  IMAD.WIDE R20, R2, 0x4, R16 ;  /* 0x0000000402147825 */ /* 0x000fca00078e0210 */
[----:B------:R0:W5:Y:S02]  /*09f0*/  LDG.E R26, desc[UR6][R20.64] ;  /* 0x00000006141a7981 */ /* 0x000164000c1e1900 */
[----:B0-----:R-:W-:-:S05]  /*0a00*/  IMAD.WIDE R20, R2, 0x4, R20 ;  /* 0x0000000402147825 */ /* 0x001fca00078e0214 */
[----:B------:R0:W5:Y:S01]  /*0a10*/  LDG.E R27, desc[UR6][R20.64] ;  /* 0x00000006141b7981 */ /* 0x000162000c1e1900 */
[----:B------:R-:W-:-:S05]  /*0a20*/  IMAD.WIDE R16, R2, 0x4, R20 ;  /* 0x0000000402107825 */ /* 0x000fca00078e0214 */
[----:B------:R2:W5:Y:S01]  /*0a30*/  LDG.E R28, desc[UR6][R16.64] ;  /* 0x00000006101c7981 */ /* 0x000562000c1e1900 */
[----:B------:R-:W-:Y:S01]  /*0a40*/  IADD3 R29, PT, PT, R0, R29, RZ ;  /* 0x0000001d001d7210 */ /* 0x000fe20007ffe0ff */
[----:B------:R-:W-:-:S04]  /*0a50*/  IMAD.WIDE R18, R2, 0x4, R16 ;  /* 0x0000000402127825 */ /* 0x000fc800078e0210 */
[----:B0-----:R-:W-:Y:S02]  /*0a60*/  IMAD.WIDE R20, R29, 0x4, R12 ;  /* 0x000000041d147825 */ /* 0x001fe400078e020c */
[----:B------:R-:W5:Y:S04]  /*0a70*/  LDG.E R18, desc[UR6][R18.64] ;  /* 0x0000000612127981 */ /* 0x000f68000c1e1900 */
[----:B------:R-:W5:Y:S01]  /*0a80*/  LDG.E R16, desc[UR6][R20.64] ;  /* 0x0000000614107981 */ /* 0x000f62000c1e1900 */
[----:B------:R-:W-:Y:S01]  /*0a90*/  IADD3 R29, PT, PT, R0, R29, RZ ;  /* 0x0000001d001d7210 */ /* 0x000fe20007ffe0ff */
[----:B--2---:R-:W-:Y:S01]  /*0aa0*/  FADD R17, R22, R23 ;  /* 0x0000001716117221 */ /* 0x004fe20000000000 */
[----:B------:R-:W-:-:S04]  /*0ab0*/  IMAD.WIDE R22, R2, 0x4, R20 ;  /* 0x0000000402167825 */ /* 0x000fc800078e0214 */
[----:B---3--:R-:W-:Y:S02]  /*0ac0*/  FADD R17, R17, R3 ;  /* 0x0000000311117221 */ /* 0x008fe40000000000 */
[----:B------:R0:W2:Y:S02]  /*0ad0*/  LDG.E R3, desc[UR6][R22.64] ;  /* 0x0000000616037981 */ /* 0x0000a4000c1e1900 */
[----:B0-----:R-:W-:-:S04]  /*0ae0*/  IMAD.WIDE R22, R2, 0x4, R22 ;  /* 0x0000000402167825 */ /* 0x001fc800078e0216 */
[----:B----4-:R-:W-:Y:S02]  /*0af0*/  FADD R4, R17, R4 ;  /* 0x0000000411047221 */ /* 0x010fe40000000000 */
[----:B------:R5:W3:Y:S01]  /*0b00*/  LDG.E R17, desc[UR6][R22.64] ;  /* 0x0000000616117981 */ /* 0x000ae2000c1e1900 */
[----:B------:R-:W-:-:S05]  /*0b10*/  IMAD.WIDE R20, R2, 0x4, R22 ;  /* 0x0000000402147825 */ /* 0x000fca00078e0216 */
[----:B------:R-:W4:Y:S01]  /*0b20*/  LDG.E R19, desc[UR6][R20.64] ;  /* 0x0000000614137981 */ /* 0x000f22000c1e1900 */
[----:B-----5:R-:W-:Y:S01]  /*0b30*/  FADD R23, R4, R5 ;  /* 0x0000000504177221 */ /* 0x020fe20000000000 */
[----:B------:R-:W-:-:S04]  /*0b40*/  IMAD.WIDE R4, R2, 0x4, R20 ;  /* 0x0000000402047825 */ /* 0x000fc800078e0214 */
[----:B------:R-:W-:Y:S01]  /*0b50*/  FADD R6, R23, R6 ;  /* 0x0000000617067221 */ /* 0x000fe20000000000 */
[----:B------:R0:W5:Y:S03]  /*0b60*/  LDG.E R20, desc[UR6][R4.64] ;  /* 0x0000000604147981 */ /* 0x000166000c1e1900 */
[----:B------:R-:W-:Y:S01]  /*0b70*/  FADD R23, R6, R7 ;  /* 0x0000000706177221 */ /* 0x000fe20000000000 */
[----:B0-----:R-:W-:-:S04]  /*0b80*/  IMAD.WIDE R4, R2, 0x4, R4 ;  /* 0x0000000402047825 */ /* 0x001fc800078e0204 */
[----:B------:R-:W-:Y:S01]  /*0b90*/  FADD R8, R23, R8 ;  /* 0x0000000817087221 */ /* 0x000fe20000000000 */
        /* <DEDUP_REMOVED lines=9> */
[----:B------:R-:W-:Y:S01]  /*0c30*/  FADD R11, R6, R11 ;  /* 0x0000000b060b7221 */ /* 0x000fe20000000000 */
[----:B0-----:R-:W-:-:S05]  /*0c40*/  IMAD.WIDE R8, R2, 0x4, R8 ;  /* 0x0000000402087825 */ /* 0x001fca00078e0208 */
[----:B------:R0:W5:Y:S01]  /*0c50*/  LDG.E R5, desc[UR6][R8.64] ;  /* 0x0000000608057981 */ /* 0x000162000c1e1900 */
[----:B------:R-:W-:-:S04]  /*0c60*/  IMAD.WIDE R6, R2, 0x4, R8 ;  /* 0x0000000402067825 */ /* 0x000fc800078e0208 */
[----:B------:R-:W-:Y:S02]  /*0c70*/  FADD R24, R11, R24 ;  /* 0x000000180b187221 */ /* 0x000fe40000000000 */
[----:B------:R1:W5:Y:S02]  /*0c80*/  LDG.E R11, desc[UR6][R6.64] ;  /* 0x00000006060b7981 */ /* 0x000364000c1e1900 */
[----:B0-----:R-:W-:Y:S01]  /*0c90*/  FADD R9, R24, R25 ;  /* 0x0000001918097221 */ /* 0x001fe20000000000 */
[----:B-1----:R-:W-:-:S04]  /*0ca0*/  IMAD.WIDE R6, R2, 0x4, R6 ;  /* 0x0000000402067825 */ /* 0x002fc800078e0206 */
[----:B------:R-:W-:Y:S01]  /*0cb0*/  FADD R8, R9, R26 ;  /* 0x0000001a09087221 */ /* 0x000fe20000000000 */
[----:B------:R0:W5:Y:S01]  /*0cc0*/  LDG.E R23, desc[UR6][R6.64] ;  /* 0x0000000606177981 */ /* 0x000162000c1e1900 */
[----:B------:R-:W-:-:S05]  /*0cd0*/  IMAD.WIDE R24, R2, 0x4, R6 ;  /* 0x0000000402187825 */ /* 0x000fca00078e0206 */
[----:B------:R1:W5:Y:S01]  /*0ce0*/  LDG.E R26, desc[UR6][R24.64] ;  /* 0x00000006181a7981 */ /* 0x000362000c1e1900 */
[----:B0-----:R-:W-:Y:S01]  /*0cf0*/  FADD R7, R8, R27 ;  /* 0x0000001b08077221 */ /* 0x001fe20000000000 */
[----:B-1----:R-:W-:-:S05]  /*0d00*/  IMAD.WIDE R24, R2, 0x4, R24 ;  /* 0x0000000402187825 */ /* 0x002fca00078e0218 */
[----:B------:R-:W5:Y:S01]  /*0d10*/  LDG.E R27, desc[UR6][R24.64] ;  /* 0x00000006181b7981 */ /* 0x000f62000c1e1900 */
[----:B------:R-:W-:-:S04]  /*0d20*/  IMAD.WIDE R8, R2, 0x4, R24 ;  /* 0x0000000402087825 */ /* 0x000fc800078e0218 */
[----:B------:R-:W-:Y:S02]  /*0d30*/  FADD R7, R7, R28 ;  /* 0x0000001c07077221 */ /* 0x000fe40000000000 */
[----:B------:R0:W5:Y:S01]  /*0d40*/  LDG.E R28, desc[UR6][R8.64] ;  /* 0x00000006081c7981 */ /* 0x000162000c1e1900 */
[----:B------:R-:W-:Y:S01]  /*0d50*/  IADD3 R29, PT, PT, R0, R29, RZ ;  /* 0x0000001d001d7210 */ /* 0x000fe20007ffe0ff */
[----:B------:R-:W-:-:S04]  /*0d60*/  FADD R18, R7, R18 ;  /* 0x0000001207127221 */ /* 0x000fc80000000000 */
[----:B------:R-:W-:-:S04]  /*0d70*/  IMAD.WIDE R6, R29, 0x4, R12 ;  /* 0x000000041d067825 */ /* 0x000fc800078e020c */
[----:B0-----:R-:W-:-:S04]  /*0d80*/  IMAD.WIDE R8, R2, 0x4, R8 ;  /* 0x0000000402087825 */ /* 0x001fc800078e0208 */
[----:B------:R-:W-:Y:S02]  /*0d90*/  FADD R18, R18, R16 ;  /* 0x0000001012127221 */ /* 0x000fe40000000000 */
[----:B------:R-:W5:Y:S01]  /*0da0*/  LDG.E R16, desc[UR6][R6.64] ;  /* 0x0000000606107981 */ /* 0x000f62000c1e1900 */
[----:B------:R-:W-:-:S03]  /*0db0*/  IMAD.WIDE R24, R2, 0x4, R6 ;  /* 0x0000000402187825 */ /* 0x000fc600078e0206 */
[----:B------:R-:W5:Y:S01]  /*0dc0*/  LDG.E R8, desc[UR6][R8.64] ;  /* 0x0000000608087981 */ /* 0x000f62000c1e1900 */
[----:B------:R-:W-:Y:S01]  /*0dd0*/  IADD3 R29, PT, PT, R0, R29, RZ ;  /* 0x0000001d001d7210 */ /* 0x000fe20007ffe0ff */
[----:B--2---:R-:W-:Y:S02]  /*0de0*/  FADD R18, R18, R3 ;  /* 0x0000000312127221 */ /* 0x004fe40000000000 */
[----:B------:R0:W2:Y:S02]  /*0df0*/  LDG.E R3, desc[UR6][R24.64] ;  /* 0x0000000618037981 */ /* 0x0000a4000c1e1900 */
[----:B0-----:R-:W-:-:S04]  /*0e00*/  IMAD.WIDE R24, R2, 0x4, R24 ;  /* 0x0000000402187825 */ /* 0x001fc800078e0218 */
[----:B---3--:R-:W-:Y:S02]  /*0e10*/  FADD R18, R18, R17 ;  /* 0x0000001112127221 */ /* 0x008fe40000000000 */
[----:B------:R4:W3:Y:S01]  /*0e20*/  LDG.E R17, desc[UR6][R24.64] ;  /* 0x0000000618117981 */ /* 0x0008e2000c1e1900 */
[----:B------:R-:W-:-:S05]  /*0e30*/  IMAD.WIDE R6, R2, 0x4, R24 ;  /* 0x0000000402067825 */ /* 0x000fca00078e0218 */
[----:B------:R-:W3:Y:S01]  /*0e40*/  LDG.E R9, desc[UR6][R6.64] ;  /* 0x0000000606097981 */ /* 0x000ee2000c1e1900 */
[----:B----4-:R-:W-:Y:S01]  /*0e50*/  FADD R25, R18, R19 ;  /* 0x0000001312197221 */ /* 0x010fe20000000000 */
[----:B------:R-:W-:-:S04]  /*0e60*/  IMAD.WIDE R18, R2, 0x4, R6 ;  /* 0x0000000402127825 */ /* 0x000fc800078e0206 */
[----:B-----5:R-:W-:Y:S01]  /*0e70*/  FADD R20, R25, R20 ;  /* 0x0000001419147221 */ /* 0x020fe20000000000 */
[----:B------:R0:W4:Y:S02]  /*0e80*/  LDG.E R6, desc[UR6][R18.64] ;  /* 0x0000000612067981 */ /* 0x000124000c1e1900 */
[----:B0-----:R-:W-:-:S04]  /*0e90*/  IMAD.WIDE R18, R2, 0x4, R18 ;  /* 0x0000000402127825 */ /* 0x001fc800078e0212 */
[----:B------:R-:W-:Y:S01]  /*0ea0*/  FADD R25, R20, R21 ;  /* 0x0000001514197221 */ /* 0x000fe20000000000 */
[----:B------:R0:W5:Y:S01]  /*0eb0*/  LDG.E R7, desc[UR6][R18.64] ;  /* 0x0000000612077981 */ /* 0x000162000c1e1900 */
[----:B------:R-:W-:-:S04]  /*0ec0*/  IMAD.WIDE R20, R2, 0x4, R18 ;  /* 0x0000000402147825 */ /* 0x000fc800078e0212 */
[----:B0-----:R-:W-:Y:S01]  /*0ed0*/  FADD R19, R25, R4 ;  /* 0x0000000419137221 */ /* 0x001fe20000000000 */
[----:B------:R-:W-:Y:S01]  /*0ee0*/  IMAD.WIDE R24, R2, 0x4, R20 ;  /* 0x0000000402187825 */ /* 0x000fe200078e0214 */
[----:B------:R-:W5:Y:S03]  /*0ef0*/  LDG.E R4, desc[UR6][R20.64] ;  /* 0x0000000614047981 */ /* 0x000f66000c1e1900 */
[----:B------:R-:W-:Y:S01]  /*0f00*/  FADD R22, R19, R22 ;  /* 0x0000001613167221 */ /* 0x000fe20000000000 */
[----:B------:R-:W-:Y:S01]  /*0f10*/  IMAD.WIDE R18, R29, 0x4, R12 ;  /* 0x000000041d127825 */ /* 0x000fe200078e020c */
[----:B------:R-:W5:Y:S03]  /*0f20*/  LDG.E R24, desc[UR6][R24.64] ;  /* 0x0000000618187981 */ /* 0x000f66000c1e1900 */
[----:B------:R-:W-:-:S02]  /*0f30*/  FADD R22, R22, R10 ;  /* 0x0000000a16167221 */ /* 0x000fc40000000000 */
[----:B------:R0:W5:Y:S02]  /*0f40*/  LDG.E R10, desc[UR6][R18.64] ;  /* 0x00000006120a7981 */ /* 0x000164000c1e1900 */
[----:B0-----:R-:W-:-:S04]  /*0f50*/  IMAD.WIDE R18, R2, 0x4, R18 ;  /* 0x0000000402127825 */ /* 0x001fc800078e0212 */
[----:B------:R-:W-:Y:S02]  /*0f60*/  FADD R22, R22, R5 ;  /* 0x0000000516167221 */ /* 0x000fe40000000000 */
[----:B------:R-:W5:Y:S01]  /*0f70*/  LDG.E R5, desc[UR6][R18.64] ;  /* 0x0000000612057981 */ /* 0x000f62000c1e1900 */
[----:B------:R-:W-:-:S04]  /*0f80*/  IMAD.WIDE R20, R2, 0x4, R18 ;  /* 0x0000000402147825 */ /* 0x000fc800078e0212 */
[----:B------:R-:W-:Y:S02]  /*0f90*/  FADD R22, R22, R11 ;  /* 0x0000000b16167221 */ /* 0x000fe40000000000 */
[----:B------:R0:W5:Y:S02]  /*0fa0*/  LDG.E R11, desc[UR6][R20.64] ;  /* 0x00000006140b7981 */ /* 0x000164000c1e1900 */
[----:B0-----:R-:W-:-:S04]  /*0fb0*/  IMAD.WIDE R20, R2, 0x4, R20 ;  /* 0x0000000402147825 */ /* 0x001fc800078e0214 */
[----:B------:R-:W-:Y:S01]  /*0fc0*/  FADD R19, R22, R23 ;  /* 0x0000001716137221 */ /* 0x000fe20000000000 */
[----:B------:R-:W5:Y:S01]  /*0fd0*/  LDG.E R25, desc[UR6][R20.64] ;  /* 0x0000000614197981 */ /* 0x000f62000c1e1900 */
[----:B------:R-:W-:-:S04]  /*0fe0*/  IMAD.WIDE R22, R2, 0x4, R20 ;  /* 0x0000000402167825 */ /* 0x000fc800078e0214 */
[----:B------:R-:W-:Y:S02]  /*0ff0*/  FADD R18, R19, R26 ;  /* 0x0000001a13127221 */ /* 0x000fe40000000000 */
[----:B------:R0:W5:Y:S02]  /*1000*/  LDG.E R26, desc[UR6][R22.64] ;  /* 0x00000006161a7981 */ /* 0x000164000c1e1900 */
[----:B0-----:R-:W-:-:S04]  /*1010*/  IMAD.WIDE R22, R2, 0x4, R22 ;  /* 0x0000000402167825 */ /* 0x001fc800078e0216 */
[----:B------:R-:W-:Y:S02]  /*1020*/  FADD R21, R18, R27 ;  /* 0x0000001b12157221 */ /* 0x000fe40000000000 */
[----:B------:R-:W5:Y:S01]  /*1030*/  LDG.E R27, desc[UR6][R22.64] ;  /* 0x00000006161b7981 */ /* 0x000f62000c1e1900 */
[----:B------:R-:W-:-:S04]  /*1040*/  IMAD.WIDE R18, R2, 0x4, R22 ;  /* 0x0000000402127825 */ /* 0x000fc800078e0216 */
[----:B------:R-:W-:Y:S02]  /*1050*/  FADD R21, R21, R28 ;  /* 0x0000001c15157221 */ /* 0x000fe40000000000 */
[----:B------:R0:W5:Y:S01]  /*1060*/  LDG.E R28, desc[UR6][R18.64] ;  /* 0x00000006121c7981 */ /* 0x000162000c1e1900 */
[----:B------:R-:W-:Y:S01]  /*1070*/  IADD3 R29, PT, PT, R0, R29, RZ ;  /* 0x0000001d001d7210 */ /* 0x000fe20007ffe0ff */
[----:B------:R-:W-:-:S04]  /*1080*/  FADD R8, R21, R8 ;  /* 0x0000000815087221 */ /* 0x000fc80000000000 */
[----:B------:R-:W-:-:S04]  /*1090*/  IMAD.WIDE R20, R29, 0x4, R12 ;  /* 0x000000041d147825 */ /* 0x000fc800078e020c */
[----:B------:R-:W-:Y:S01]  /*10a0*/  FADD R16, R8, R16 ;  /* 0x0000001008107221 */ /* 0x000fe20000000000 */
[C---:B0-----:R-:W-:Y:S01]  /*10b0*/  IMAD.WIDE R18, R2.reuse, 0x4, R18 ;  /* 0x0000000402127825 */ /* 0x041fe200078e0212 */
[----:B------:R-:W5:Y:S03]  /*10c0*/  LDG.E R8, desc[UR6][R20.64] ;  /* 0x0000000614087981 */ /* 0x000f66000c1e1900 */
[----:B------:R-:W-:Y:S02]  /*10d0*/  IMAD.WIDE R22, R2, 0x4, R20 ;  /* 0x0000000402167825 */ /* 0x000fe400078e0214 */
[----:B------:R-:W5:Y:S01]  /*10e0*/  LDG.E R18, desc[UR6][R18.64] ;  /* 0x0000000612127981 */ /* 0x000f62000c1e1900 */
[----:B------:R-:W-:Y:S01]  /*10f0*/  IADD3 R29, PT, PT, R0, R29, RZ ;  /* 0x0000001d001d7210 */ /* 0x000fe20007ffe0ff */
[----:B--2---:R-:W-:Y:S02]  /*1100*/  FADD R16, R16, R3 ;  /* 0x0000000310107221 */ /* 0x004fe40000000000 */
[----:B------:R0:W2:Y:S02]  /*1110*/  LDG.E R3, desc[UR6][R22.64] ;  /* 0x0000000616037981 */ /* 0x0000a4000c1e1900 */
[----:B0-----:R-:W-:-:S04]  /*1120*/  IMAD.WIDE R22, R2, 0x4, R22 ;  /* 0x0000000402167825 */ /* 0x001fc800078e0216 */
[----:B---3--:R-:W-:Y:S01]  /*1130*/  FADD R20, R16, R17 ;  /* 0x0000001110147221 */ /* 0x008fe20000000000 */
[----:B------:R-:W3:Y:S01]  /*1140*/  LDG.E R19, desc[UR6][R22.64] ;  /* 0x0000000616137981 */ /* 0x000ee2000c1e1900 */
[----:B------:R-:W-:-:S04]  /*1150*/  IMAD.WIDE R16, R2, 0x4, R22 ;  /* 0x0000000402107825 */ /* 0x000fc800078e0216 */
[----:B------:R-:W-:Y:S02]  /*1160*/  FADD R21, R20, R9 ;  /* 0x0000000914157221 */ /* 0x000fe40000000000 */
[----:B------:R0:W3:Y:S02]  /*1170*/  LDG.E R9, desc[UR6][R16.64] ;  /* 0x0000000610097981 */ /* 0x0000e4000c1e1900 */
[----:B0-----:R-:W-:-:S04]  /*1180*/  IMAD.WIDE R16, R2, 0x4, R16 ;  /* 0x0000000402107825 */ /* 0x001fc800078e0210 */
[----:B----4-:R-:W-:Y:S01]  /*1190*/  FADD R6, R21, R6 ;  /* 0x0000000615067221 */ /* 0x010fe20000000000 */
[----:B------:R5:W4:Y:S01]  /*11a0*/  LDG.E R22, desc[UR6][R16.64] ;  /* 0x0000000610167981 */ /* 0x000b22000c1e1900 */
[----:B------:R-:W-:-:S05]  /*11b0*/  IMAD.WIDE R20, R2, 0x4, R16 ;  /* 0x0000000402147825 */ /* 0x000fca00078e0210 */
[----:B------:R0:W4:Y:S01]  /*11c0*/  LDG.E R23, desc[UR6][R20.64] ;  /* 0x0000000614177981 */ /* 0x000122000c1e1900 */
[----:B-----5:R-:W-:Y:S01]  /*11d0*/  FADD R17, R6, R7 ;  /* 0x0000000706117221 */ /* 0x020fe20000000000 */
[----:B------:R-:W-:-:S04]  /*11e0*/  IMAD.WIDE R6, R2, 0x4, R20 ;  /* 0x0000000402067825 */ /* 0x000fc800078e0214 */
[----:B0-----:R-:W-:Y:S01]  /*11f0*/  FADD R21, R17, R4 ;  /* 0x0000000411157221 */ /* 0x001fe20000000000 */
[----:B------:R-:W-:Y:S01]  /*1200*/  IMAD.WIDE R16, R29, 0x4, R12 ;  /* 0x000000041d107825 */ /* 0x000fe200078e020c */
[----:B------:R0:W5:Y:S03]  /*1210*/  LDG.E R4, desc[UR6][R6.64] ;  /* 0x0000000606047981 */ /* 0x000166000c1e1900 */
[----:B------:R-:W-:Y:S01]  /*1220*/  FADD R24, R21, R24 ;  /* 0x0000001815187221 */ /* 0x000fe20000000000 */
[----:B------:R-:W-:-:S04]  /*1230*/  IMAD.WIDE R20, R2, 0x4, R16 ;  /* 0x0000000402147825 */ /* 0x000fc800078e0210 */
[----:B------:R-:W-:Y:S01]  /*1240*/  FADD R24, R24, R10 ;  /* 0x0000000a18187221 */ /* 0x000fe20000000000 */
[----:B0-----:R-:W-:Y:S01]  /*1250*/  IMAD.WIDE R6, R2, 0x4, R6 ;  /* 0x0000000402067825 */ /* 0x001fe200078e0206 */
[----:B------:R-:W5:Y:S05]  /*1260*/  LDG.E R10, desc[UR6][R16.64] ;  /* 0x00000006100a7981 */ /* 0x000f6a000c1e1900 */
[----:B------:R-:W5:Y:S01]  /*1270*/  LDG.E R6, desc[UR6][R6.64] ;  /* 0x0000000606067981 */ /* 0x000f62000c1e1900 */
[----:B------:R-:W-:-:S03]  /*1280*/  FADD R24, R24, R5 ;  /* 0x0000000518187221 */ /* 0x000fc60000000000 */
[----:B------:R0:W5:Y:S02]  /*1290*/  LDG.E R5, desc[UR6][R20.64] ;  /* 0x0000000614057981 */ /* 0x000164000c1e1900 */
[----:B0-----:R-:W-:-:S04]  /*12a0*/  IMAD.WIDE R20, R2, 0x4, R20 ;  /* 0x0000000402147825 */ /* 0x001fc800078e0214 */
[----:B------:R-:W-:Y:S02]  /*12b0*/  FADD R24, R24, R11 ;  /* 0x0000000b18187221 */ /* 0x000fe40000000000 */
[----:B------:R0:W5:Y:S01]  /*12c0*/  LDG.E R11, desc[UR6][R20.64] ;  /* 0x00000006140b7981 */ /* 0x000162000c1e1900 */
[----:B------:R-:W-:-:S05]  /*12d0*/  IMAD.WIDE R16, R2, 0x4, R20 ;  /* 0x0000000402107825 */ /* 0x000fca00078e0214 */
[----:B------:R-:W5:Y:S01]  /*12e0*/  LDG.E R7, desc[UR6][R16.64] ;  /* 0x0000000610077981 */ /* 0x000f62000c1e1900 */
[----:B0-----:R-:W-:Y:S01]  /*12f0*/  FADD R21, R24, R25 ;  /* 0x0000001918157221 */ /* 0x001fe20000000000 */
[----:B------:R-:W-:-:S04]  /*1300*/  IMAD.WIDE R24, R2, 0x4, R16 ;  /* 0x0000000402187825 */ /* 0x000fc800078e0210 */
[----:B------:R-:W-:Y:S01]  /*1310*/  FADD R26, R21, R26 ;  /* 0x0000001a151a7221 */ /* 0x000fe20000000000 */
[----:B------:R0:W5:Y:S02]  /*1320*/  LDG.E R16, desc[UR6][R24.64] ;  /* 0x0000000618107981 */ /* 0x000164000c1e1900 */
[----:B0-----:R-:W-:-:S04]  /*1330*/  IMAD.WIDE R24, R2, 0x4, R24 ;  /* 0x0000000402187825 */ /* 0x001fc800078e0218 */
[----:B------:R-:W-:Y:S01]  /*1340*/  FADD R21, R26, R27 ;  /* 0x0000001b1a157221 */ /* 0x000fe20000000000 */
[----:B------:R0:W5:Y:S01]  /*1350*/  LDG.E R17, desc[UR6][R24.64] ;  /* 0x0000000618117981 */ /* 0x000162000c1e1900 */
[----:B------:R-:W-:-:S04]  /*1360*/  IMAD.WIDE R26, R2, 0x4, R24 ;  /* 0x00000004021a7825 */ /* 0x000fc800078e0218 */
[----:B0-----:R-:W-:Y:S01]  /*1370*/  FADD R25, R21, R28 ;  /* 0x0000001c15197221 */ /* 0x001fe20000000000 */
[----:B------:R-:W-:Y:S01]  /*1380*/  IMAD.WIDE R20, R2, 0x4, R26 ;  /* 0x0000000402147825 */ /* 0x000fe200078e021a */
[----:B------:R-:W5:Y:S05]  /*1390*/  LDG.E R28, desc[UR6][R26.64] ;  /* 0x000000061a1c7981 */ /* 0x000f6a000c1e1900 */
[----:B------:R-:W5:Y:S01]  /*13a0*/  LDG.E R20, desc[UR6][R20.64] ;  /* 0x0000000614147981 */ /* 0x000f62000c1e1900 */
[----:B------:R-:W-:-:S04]  /*13b0*/  FADD R18, R25, R18 ;  /* 0x0000001219127221 */ /* 0x000fc80000000000 */
[----:B------:R-:W-:Y:S01]  /*13c0*/  FADD R8, R18, R8 ;  /* 0x0000000812087221 */ /* 0x000fe20000000000 */
[----:B------:R-:W-:-:S04]  /*13d0*/  UIADD3 UR4, UPT, UPT, UR4, 0x40, URZ ;  /* 0x0000004004047890 */ /* 0x000fc8000fffe0ff */
[----:B------:R-:W-:Y:S01]  /*13e0*/  UISETP.NE.AND UP0, UPT, UR4, 0x3e8, UPT ;  /* 0x000003e80400788c */ /* 0x000fe2000bf05270 */
[----:B------:R-:W-:Y:S01]  /*13f0*/  IADD3 R29, PT, PT, R0, R29, RZ ;  /* 0x0000001d001d7210 */ /* 0x000fe20007ffe0ff */
[----:B--2---:R-:W-:-:S04]  /*1400*/  FADD R8, R8, R3 ;  /* 0x0000000308087221 */ /* 0x004fc80000000000 */
[----:B---3--:R-:W-:-:S04]  /*1410*/  FADD R8, R8, R19 ;  /* 0x0000001308087221 */ /* 0x008fc80000000000 */
[----:B------:R-:W-:-:S04]  /*1420*/  FADD R9, R8, R9 ;  /* 0x0000000908097221 */ /* 0x000fc80000000000 */
[----:B----4-:R-:W-:-:S04]  /*1430*/  FADD R22, R9, R22 ;  /* 0x0000001609167221 */ /* 0x010fc80000000000 */
[----:B------:R-:W-:-:S04]  /*1440*/  FADD R23, R22, R23 ;  /* 0x0000001716177221 */ /* 0x000fc80000000000 */
[----:B-----5:R-:W-:-:S04]  /*1450*/  FADD R23, R23, R4 ;  /* 0x0000000417177221 */ /* 0x020fc80000000000 */
        /* <DEDUP_REMOVED lines=9> */
[----:B------:R-:W-:Y:S06]  /*14f0*/  BRA.U UP0, `(.L_x_2) ;  /* 0xfffffff100d47547 */ /* 0x000fec000b83ffff */
[----:B------:R-:W-:Y:S01]  /*1500*/  STG.E desc[UR6][R14.64], R23 ;  /* 0x000000170e007986 */ /* 0x000fe2000c101906 */
[----:B------:R-:W-:Y:S05]  /*1510*/  EXIT ;  /* 0x000000000000794d */ /* 0x000fea0003800000 */
.L_x_3:
        /* <DEDUP_REMOVED lines=14> */
.L_x_18:


//--------------------- .text._Z14stress_computePf --------------------------
	.section	.text._Z14stress_computePf,"ax",@progbits
	.align	128
        .global         _Z14stress_computePf
        .type           _Z14stress_computePf,@function
        .size           _Z14stress_computePf,(.L_x_19 - _Z14stress_computePf)
        .other          _Z14stress_computePf,@"STO_CUDA_ENTRY STV_DEFAULT"
_Z14stress_computePf:
.text._Z14stress_computePf:
[----:B------:R-:W-:Y:S01]  /*0000*/  LDC R1, c[0x0][0x37c] ;  /* 0x0000df00ff017b82 */ /* 0x000fe20000000800 */
[----:B------:R-:W0:Y:S07]  /*0010*/  S2R R3, SR_TID.X ;  /* 0x0000000000037919 */ /* 0x000e2e0000002100 */
[----:B------:R-:W0:Y:S01]  /*0020*/  S2UR UR4, SR_CTAID.X ;  /* 0x00000000000479c3 */ /* 0x000e220000002500 */
[----:B------:R-:W1:Y:S07]  /*0030*/  LDCU.64 UR8, c[0x0][0x358] ;  /* 0x00006b00ff0877ac */ /* 0x000e6e0008000a00 */
[----:B------:R-:W0:Y:S02]  /*0040*/  LDC R0, c[0x0][0x360] ;  /* 0x0000d800ff007b82 */ /* 0x000e240000000800 */
[----:B0-----:R-:W-:Y:S01]  /*0050*/  IMAD R0, R0, UR4, R3 ;  /* 0x0000000400007c24 */ /* 0x001fe2000f8e0203 */
[----:B------:R-:W-:-:S04]  /*0060*/  UMOV UR4, URZ ;  /* 0x000000ff00047c82 */ /* 0x000fc80008000000 */
[----:B------:R-:W-:-:S05]  /*0070*/  I2FP.F32.S32 R2, R0 ;  /* 0x0000000000027245 */ /* 0x000fca0000201400 */
[----:B------:R-:W-:-:S04]  /*0080*/  FMUL R2, R2, 0.0099999997764825820923 ;  /* 0x3c23d70a02027820 */ /* 0x000fc80000400000 */
[C---:B------:R-:W-:Y:S01]  /*0090*/  FMUL R5, R2.reuse, 0.63661974668502807617 ;  /* 0x3f22f98302057820 */ /* 0x040fe20000400000 */
[----:B------:R-:W-:Y:S01]  /*00a0*/  SHF.R.U32.HI R6, RZ, 0x17, R2 ;  /* 0x00000017ff067819 */ /* 0x000fe20000011602 */
[C---:B------:R-:W-:Y:S01]  /*00b0*/  IMAD.SHL.U32 R9, R2.reuse, 0x100, RZ ;  /* 0x0000010002097824 */ /* 0x040fe200078e00ff */
[----:B------:R-:W-:Y:S01]  /*00c0*/  FSETP.GE.AND P0, PT, |R2|, 105615, PT ;  /* 0x47ce47800200780b */ /* 0x000fe20003f06200 */
[----:B------:R0:W2:Y:S01]  /*00d0*/  F2I.NTZ R7, R5 ;  /* 0x0000000500077305 */ /* 0x0000a20000203100 */
[----:B------:R-:W-:Y:S02]  /*00e0*/  LOP3.LUT R8, R6, 0xe0, RZ, 0xc0, !PT ;  /* 0x000000e006087812 */ /* 0x000fe400078ec0ff */
[----:B------:R-:W-:-:S03]  /*00f0*/  FSETP.EQ.OR P1, PT, |R2|, +INF , !P0 ;  /* 0x7f8000000200780b */ /* 0x000fc60004722600 */
[----:B------:R-:W-:Y:S01]  /*0100*/  VIADD R8, R8, 0xffffff80 ;  /* 0xffffff8008087836 */ /* 0x000fe20000000000 */
[----:B------:R-:W-:Y:S02]  /*0110*/  P2R R10, PR, RZ, 0x2 ;  /* 0x00000002ff0a7803 */ /* 0x000fe40000000000 */
[----:B0-----:R-:W-:Y:S02]  /*0120*/  LOP3.LUT R5, R6, 0x1f, RZ, 0xc0, !PT ;  /* 0x0000001f06057812 */ /* 0x001fe400078ec0ff */
[----:B------:R-:W-:Y:S02]  /*0130*/  SHF.R.U32.HI R11, RZ, 0x5, R8 ;  /* 0x00000005ff0b7819 */ /* 0x000fe40000011608 */
[----:B------:R-:W-:Y:S02]  /*0140*/  LOP3.LUT R6, R9, 0x80000000, RZ, 0xfc, !PT ;  /* 0x8000000009067812 */ /* 0x000fe400078efcff */
[----:B--2---:R-:W-:Y:S01]  /*0150*/  I2FP.F32.S32 R3, R7 ;  /* 0x0000000700037245 */ /* 0x004fe20000201400 */
[----:B------:R-:W-:Y:S01]  /*0160*/  IMAD.U32 R9, R11, -0x4, RZ ;  /* 0xfffffffc0b097824 */ /* 0x000fe200078e00ff */
[----:B------:R-:W-:-:S02]  /*0170*/  SEL R7, R7, RZ, !P0 ;  /* 0x000000ff07077207 */ /* 0x000fc40004000000 */
[----:B------:R-:W-:Y:S01]  /*0180*/  IADD3 R8, PT, PT, -R5, 0x20, RZ ;  /* 0x0000002005087810 */ /* 0x000fe20007ffe1ff */
[----:B------:R-:W-:-:S04]  /*0190*/  FFMA R4, R3, -1.5707962512969970703, R2 ;  /* 0xbfc90fda03047823 */ /* 0x000fc80000000002 */
[----:B------:R-:W-:-:S04]  /*01a0*/  FFMA R4, R3, -7.5497894158615963534e-08, R4 ;  /* 0xb3a2216803047823 */ /* 0x000fc80000000004 */
[----:B------:R-:W-:Y:S01]  /*01b0*/  FFMA R3, R3, -5.3903029534742383927e-15, R4 ;  /* 0xa7c234c503037823 */ /* 0x000fe20000000004 */
[----:B------:R-:W-:Y:S02]  /*01c0*/  IMAD.MOV.U32 R4, RZ, RZ, RZ ;  /* 0x000000ffff047224 */ /* 0x000fe400078e00ff */
[----:B-1----:R-:W-:-:S07]  /*01d0*/  @P0 FMUL R3, RZ, R2 ;  /* 0x00000002ff030220 */ /* 0x002fce0000400000 */
.L_x_14:
[----:B------:R-:W-:Y:S01]  /*01e0*/  ISETP.NE.AND P0, PT, R10, RZ, PT ;  /* 0x000000ff0a00720c */ /* 0x000fe20003f05270 */
[----:B------:R-:W-:Y:S01]  /*01f0*/  BSSY.RECONVERGENT B0, `(.L_x_4) ;  /* 0x0000059000007945 */ /* 0x000fe20003800200 */
[----:B------:R-:W-:Y:S02]  /*0200*/  IMAD.MOV.U32 R19, RZ, RZ, R7 ;  /* 0x000000ffff137224 */ /* 0x000fe400078e0007 */
[----:B------:R-:W-:-:S09]  /*0210*/  IMAD.MOV.U32 R18, RZ, RZ, R3 ;  /* 0x000000ffff127224 */ /* 0x000fd200078e0003 */
[----:B------:R-:W-:Y:S05]  /*0220*/  @P0 BRA `(.L_x_5) ;  /* 0x0000000400540947 */ /* 0x000fea0003800000 */
[----:B------:R-:W-:Y:S01]  /*0230*/  CS2R R18, SRZ ;  /* 0x0000000000127805 */ /* 0x000fe2000001ff00 */
[----:B------:R-:W0:Y:S01]  /*0240*/  LDCU.64 UR10, c[0x4][URZ] ;  /* 0x01000000ff0a77ac */ /* 0x000e220008000a00 */
[----:B------:R-:W-:Y:S01]  /*0250*/  UMOV UR6, URZ ;  /* 0x000000ff00067c82 */ /* 0x000fe20008000000 */
[----:B------:R-:W-:-:S05]  /*0260*/  UMOV UR5, URZ ;  /* 0x000000ff00057c82 */ /* 0x000fca0008000000 */
.L_x_6:
[----:B0-----:R-:W-:Y:S02]  /*0270*/  IMAD.U32 R15, RZ, RZ, UR11 ;  /* 0x0000000bff0f7e24 */ /* 0x001fe4000f8e00ff */
[----:B------:R-:W-:-:S05]  /*0280*/  IMAD.U32 R14, RZ, RZ, UR10 ;  /* 0x0000000aff0e7e24 */ /* 0x000fca000f8e00ff */
[----:B------:R-:W2:Y:S01]  /*0290*/  LDG.E.CONSTANT R15, desc[UR8][R14.64] ;  /* 0x000000080e0f7981 */ /* 0x000ea2000c1e9900 */
[----:B------:R-:W-:Y:S01]  /*02a0*/  UIADD3 UR5, UPT, UPT, UR5, 0x1, URZ ;  /* 0x0000000105057890 */ /* 0x000fe2000fffe0ff */
[C---:B------:R-:W-:Y:S01]  /*02b0*/  ISETP.EQ.AND P0, PT, R18.reuse, RZ, PT ;  /* 0x000000ff1200720c */ /* 0x040fe20003f02270 */
[----:B------:R-:W-:Y:S01]  /*02c0*/  UIADD3 UR10, UP1, UPT, UR10, 0x4, URZ ;  /* 0x000000040a0a7890 */ /* 0x000fe2000ff3e0ff */
[C---:B------:R-:W-:Y:S01]  /*02d0*/  ISETP.EQ.AND P1, PT, R18.reuse, 0x4, PT ;  /* 0x000000041200780c */ /* 0x040fe20003f22270 */
[----:B------:R-:W-:Y:S01]  /*02e0*/  UISETP.NE.AND UP0, UPT, UR5, 0x6, UPT ;  /* 0x000000060500788c */ /* 0x000fe2000bf05270 */
[C---:B------:R-:W-:Y:S01]  /*02f0*/  ISETP.EQ.AND P3, PT, R18.reuse, 0xc, PT ;  /* 0x0000000c1200780c */ /* 0x040fe20003f62270 */
[----:B------:R-:W-:Y:S01]  /*0300*/  UIADD3.X UR11, UPT, UPT, URZ, UR11, URZ, UP1, !UPT ;  /* 0x0000000bff0b7290 */ /* 0x000fe20008ffe4ff */
[C---:B------:R-:W-:Y:S02]  /*0310*/  ISETP.EQ.AND P4, PT, R18.reuse, 0x10, PT ;  /* 0x000000101200780c */ /* 0x040fe40003f82270 */
[----:B------:R-:W-:Y:S01]  /*0320*/  ISETP.EQ.AND P5, PT, R18, 0x14, PT ;  /* 0x000000141200780c */ /* 0x000fe20003fa2270 */
[----:B--2---:R-:W-:-:S03]  /*0330*/  IMAD.WIDE.U32 R16, R15, R6, RZ ;  /* 0x000000060f107225 */ /* 0x004fc600078e00ff */
[----:B------:R-:W-:-:S04]  /*0340*/  IADD3 R16, P2, PT, R16, R19, RZ ;  /* 0x0000001310107210 */ /* 0x000fc80007f5e0ff */
[----:B------:R-:W-:Y:S01]  /*0350*/  IADD3.X R19, PT, PT, R17, UR6, RZ, P2, !PT ;  /* 0x0000000611137c10 */ /* 0x000fe200097fe4ff */
[--C-:B------:R-:W-:Y:S01]  /*0360*/  @P0 IMAD.MOV.U32 R11, RZ, RZ, R16.reuse ;  /* 0x000000ffff0b0224 */ /* 0x100fe200078e0010 */
[C---:B------:R-:W-:Y:S01]  /*0370*/  ISETP.EQ.AND P2, PT, R18.reuse, 0x8, PT ;  /* 0x000000081200780c */ /* 0x040fe20003f42270 */
[--C-:B------:R-:W-:Y:S01]  /*0380*/  @P3 IMAD.MOV.U32 R20, RZ, RZ, R16.reuse ;  /* 0x000000ffff143224 */ /* 0x100fe200078e0010 */
[----:B------:R-:W-:Y:S01]  /*0390*/  @P1 MOV R12, R16 ;  /* 0x00000010000c1202 */ /* 0x000fe20000000f00 */
[--C-:B------:R-:W-:Y:S02]  /*03a0*/  @P4 IMAD.MOV.U32 R21, RZ, RZ, R16.reuse ;  /* 0x000000ffff154224 */ /* 0x100fe400078e0010 */
[----:B------:R-:W-:Y:S02]  /*03b0*/  @P5 IMAD.MOV.U32 R22, RZ, RZ, R16 ;  /* 0x000000ffff165224 */ /* 0x000fe400078e0010 */
[----:B------:R-:W-:-:S06]  /*03c0*/  VIADD R18, R18, 0x4 ;  /* 0x0000000412127836 */ /* 0x000fcc0000000000 */
[----:B------:R-:W-:Y:S01]  /*03d0*/  @P2 IMAD.MOV.U32 R13, RZ, RZ, R16 ;  /* 0x000000ffff0d2224 */ /* 0x000fe200078e0010 */
[----:B------:R-:W-:Y:S06]  /*03e0*/  BRA.U UP0, `(.L_x_6) ;  /* 0xfffffffd00a07547 */ /* 0x000fec000b83ffff */
[C---:B------:R-:W-:Y:S01]  /*03f0*/  ISETP.EQ.AND P3, PT, R9.reuse, -0x18, PT ;  /* 0xffffffe80900780c */ /* 0x040fe20003f62270 */
[----:B------:R-:W-:Y:S01]  /*0400*/  BSSY.RECONVERGENT B1, `(.L_x_7) ;  /* 0x0000026000017945 */ /* 0x000fe20003800200 */
[C---:B------:R-:W-:Y:S02]  /*0410*/  ISETP.EQ.AND P4, PT, R9.reuse, -0x14, PT ;  /* 0xffffffec0900780c */ /* 0x040fe40003f82270 */
[C---:B------:R-:W-:Y:S02]  /*0420*/  ISETP.EQ.AND P0, PT, R9.reuse, -0x10, PT ;  /* 0xfffffff00900780c */ /* 0x040fe40003f02270 */
[C---:B------:R-:W-:Y:S02]  /*0430*/  ISETP.EQ.AND P1, PT, R9.reuse, -0xc, PT ;  /* 0xfffffff40900780c */ /* 0x040fe40003f22270 */
[----:B------:R-:W-:Y:S02]  /*0440*/  ISETP.EQ.AND P2, PT, R9, -0x8, PT ;  /* 0xfffffff80900780c */ /* 0x000fe40003f42270 */
[----:B------:R-:W-:-:S02]  /*0450*/  ISETP.NE.AND P6, PT, R5, RZ, PT ;  /* 0x000000ff0500720c */ /* 0x000fc40003fc5270 */
[C---:B------:R-:W-:Y:S01]  /*0460*/  ISETP.EQ.AND P5, PT, R9.reuse, 0x4, PT ;  /* 0x000000040900780c */ /* 0x040fe20003fa2270 */
[--C-:B------:R-:W-:Y:S01]  /*0470*/  @P3 IMAD.MOV.U32 R18, RZ, RZ, R11.reuse ;  /* 0x000000ffff123224 */ /* 0x100fe200078e000b */
[C---:B------:R-:W-:Y:S01]  /*0480*/  ISETP.EQ.AND P3, PT, R9.reuse, -0x4, PT ;  /* 0xfffffffc0900780c */ /* 0x040fe20003f62270 */
[----:B------:R-:W-:Y:S02]  /*0490*/  @P4 IMAD.MOV.U32 R14, RZ, RZ, R11 ;  /* 0x000000ffff0e4224 */ /* 0x000fe400078e000b */
[----:B------:R-:W-:Y:S01]  /*04a0*/  @P4 IMAD.MOV.U32 R18, RZ, RZ, R12 ;  /* 0x000000ffff124224 */ /* 0x000fe200078e000c */
[----:B------:R-:W-:Y:S01]  /*04b0*/  ISETP.EQ.AND P4, PT, R9, RZ, PT ;  /* 0x000000ff0900720c */ /* 0x000fe20003f82270 */
[--C-:B------:R-:W-:Y:S01]  /*04c0*/  @P0 IMAD.MOV.U32 R18, RZ, RZ, R13.reuse ;  /* 0x000000ffff120224 */ /* 0x100fe200078e000d */
[----:B------:R-:W-:Y:S01]  /*04d0*/  @P0 MOV R14, R12 ;  /* 0x0000000c000e0202 */ /* 0x000fe20000000f00 */
[----:B------:R-:W-:Y:S02]  /*04e0*/  @P1 IMAD.MOV.U32 R14, RZ, RZ, R13 ;  /* 0x000000ffff0e1224 */ /* 0x000fe400078e000d */
[----:B------:R-:W-:-:S02]  /*04f0*/  @P1 IMAD.MOV.U32 R18, RZ, RZ, R20 ;  /* 0x000000ffff121224 */ /* 0x000fc400078e0014 */
[----:B------:R-:W-:Y:S02]  /*0500*/  @P2 IMAD.MOV.U32 R14, RZ, RZ, R20 ;  /* 0x000000ffff0e2224 */ /* 0x000fe400078e0014 */
[--C-:B------:R-:W-:Y:S02]  /*0510*/  @P2 IMAD.MOV.U32 R18, RZ, RZ, R21.reuse ;  /* 0x000000ffff122224 */ /* 0x100fe400078e0015 */
[----:B------:R-:W-:Y:S02]  /*0520*/  @P3 IMAD.MOV.U32 R14, RZ, RZ, R21 ;  /* 0x000000ffff0e3224 */ /* 0x000fe400078e0015 */
[--C-:B------:R-:W-:Y:S01]  /*0530*/  @P3 IMAD.MOV.U32 R18, RZ, RZ, R22.reuse ;  /* 0x000000ffff123224 */ /* 0x100fe200078e0016 */
[----:B------:R-:W-:Y:S01]  /*0540*/  @P4 MOV R18, R19 ;  /* 0x0000001300124202 */ /* 0x000fe20000000f00 */
[----:B------:R-:W-:Y:S02]  /*0550*/  @P4 IMAD.MOV.U32 R14, RZ, RZ, R22 ;  /* 0x000000ffff0e4224 */ /* 0x000fe400078e0016 */
[----:B------:R-:W-:Y:S01]  /*0560*/  @P5 IMAD.MOV.U32 R14, RZ, RZ, R19 ;  /* 0x000000ffff0e5224 */ /* 0x000fe200078e0013 */
[----:B------:R-:W-:Y:S06]  /*0570*/  @!P6 BRA `(.L_x_8) ;  /* 0x000000000038e947 */ /* 0x000fec0003800000 */
[----:B------:R-:W-:Y:S01]  /*0580*/  @P0 IMAD.MOV.U32 R17, RZ, RZ, R11 ;  /* 0x000000ffff110224 */ /* 0x000fe200078e000b */
[----:B------:R-:W-:Y:S01]  /*0590*/  ISETP.EQ.AND P0, PT, R9, 0x8, PT ;  /* 0x000000080900780c */ /* 0x000fe20003f02270 */
[----:B------:R-:W-:Y:S01]  /*05a0*/  @P1 IMAD.MOV.U32 R17, RZ, RZ, R12 ;  /* 0x000000ffff111224 */ /* 0x000fe200078e000c */
[-C--:B------:R-:W-:Y:S01]  /*05b0*/  SHF.L.U32 R16, R14, R5.reuse, RZ ;  /* 0x000000050e107219 */ /* 0x080fe200000006ff */
[----:B------:R-:W-:Y:S01]  /*05c0*/  @P2 IMAD.MOV.U32 R17, RZ, RZ, R13 ;  /* 0x000000ffff112224 */ /* 0x000fe200078e000d */
[----:B------:R-:W-:Y:S01]  /*05d0*/  SHF.L.U32 R18, R18, R5, RZ ;  /* 0x0000000512127219 */ /* 0x000fe200000006ff */
[----:B------:R-:W-:Y:S01]  /*05e0*/  @P3 IMAD.MOV.U32 R17, RZ, RZ, R20 ;  /* 0x000000ffff113224 */ /* 0x000fe200078e0014 */
[----:B------:R-:W-:Y:S01]  /*05f0*/  SHF.R.U32.HI R15, RZ, R8, R14 ;  /* 0x00000008ff0f7219 */ /* 0x000fe2000001160e */
[----:B------:R-:W-:Y:S02]  /*0600*/  @P4 IMAD.MOV.U32 R17, RZ, RZ, R21 ;  /* 0x000000ffff114224 */ /* 0x000fe400078e0015 */
[----:B------:R-:W-:Y:S01]  /*0610*/  @P5 IMAD.MOV.U32 R17, RZ, RZ, R22 ;  /* 0x000000ffff115224 */ /* 0x000fe200078e0016 */
[----:B------:R-:W-:-:S03]  /*0620*/  IADD3 R18, PT, PT, R18, R15, RZ ;  /* 0x0000000f12127210 */ /* 0x000fc60007ffe0ff */
[----:B------:R-:W-:-:S05]  /*0630*/  @P0 IMAD.MOV.U32 R17, RZ, RZ, R19 ;  /* 0x000000ffff110224 */ /* 0x000fca00078e0013 */
[----:B------:R-:W-:-:S05]  /*0640*/  SHF.R.U32.HI R17, RZ, R8, R17 ;  /* 0x00000008ff117219 */ /* 0x000fca0000011611 */
[----:B------:R-:W-:-:S07]  /*0650*/  IMAD.IADD R14, R16, 0x1, R17 ;  /* 0x00000001100e7824 */ /* 0x000fce00078e0211 */
.L_x_8:
[----:B------:R-:W-:Y:S05]  /*0660*/  BSYNC.RECONVERGENT B1 ;  /* 0x0000000000017941 */ /* 0x000fea0003800200 */
.L_x_7:
[C---:B------:R-:W-:Y:S01]  /*0670*/  SHF.L.W.U32.HI R19, R14.reuse, 0x2, R18 ;  /* 0x000000020e137819 */ /* 0x040fe20000010e12 */
[----:B------:R-:W-:Y:S01]  /*0680*/  IMAD.SHL.U32 R14, R14, 0x4, RZ ;  /* 0x000000040e0e7824 */ /* 0x000fe200078e00ff */
[----:B------:R-:W-:Y:S01]  /*0690*/  UMOV UR6, 0x54442d19 ;  /* 0x54442d1900067882 */ /* 0x000fe20000000000 */
[----:B------:R-:W-:Y:S01]  /*06a0*/  UMOV UR7, 0x3bf921fb ;  /* 0x3bf921fb00077882 */ /* 0x000fe20000000000 */
[----:B------:R-:W-:Y:S02]  /*06b0*/  SHF.R.S32.HI R15, RZ, 0x1f, R19 ;  /* 0x0000001fff0f7819 */ /* 0x000fe40000011413 */
[----:B------:R-:W-:Y:S02]  /*06c0*/  ISETP.GE.AND P0, PT, R2, RZ, PT ;  /* 0x000000ff0200720c */ /* 0x000fe40003f06270 */
[C---:B------:R-:W-:Y:S02]  /*06d0*/  LOP3.LUT R14, R15.reuse, R14, RZ, 0x3c, !PT ;  /* 0x0000000e0f0e7212 */ /* 0x040fe400078e3cff */
[----:B------:R-:W-:-:S02]  /*06e0*/  LOP3.LUT R15, R15, R19, RZ, 0x3c, !PT ;  /* 0x000000130f0f7212 */ /* 0x000fc400078e3cff */
[----:B------:R-:W-:Y:S02]  /*06f0*/  SHF.R.U32.HI R18, RZ, 0x1e, R18 ;  /* 0x0000001eff127819 */ /* 0x000fe40000011612 */
[C---:B------:R-:W-:Y:S02]  /*0700*/  LOP3.LUT R23, R19.reuse, R2, RZ, 0x3c, !PT ;  /* 0x0000000213177212 */ /* 0x040fe400078e3cff */
[----:B------:R-:W0:Y:S01]  /*0710*/  I2F.F64.S64 R14, R14 ;  /* 0x0000000e000e7312 */ /* 0x000e220000301c00 */
[----:B------:R-:W-:Y:S02]  /*0720*/  LEA.HI R19, R19, R18, RZ, 0x1 ;  /* 0x0000001213137211 */ /* 0x000fe400078f08ff */
[----:B------:R-:W-:-:S03]  /*0730*/  ISETP.GE.AND P1, PT, R23, RZ, PT ;  /* 0x000000ff1700720c */ /* 0x000fc60003f26270 */
[----:B------:R-:W-:Y:S01]  /*0740*/  @!P0 IMAD.MOV R19, RZ, RZ, -R19 ;  /* 0x000000ffff138224 */ /* 0x000fe200078e0a13 */
[----:B0-----:R-:W-:-:S10]  /*0750*/  DMUL R16, R14, UR6 ;  /* 0x000000060e107c28 */ /* 0x001fd40008000000 */
[----:B------:R-:W0:Y:S02]  /*0760*/  F2F.F32.F64 R16, R16 ;  /* 0x0000001000107310 */ /* 0x000e240000301000 */
[----:B0-----:R-:W-:-:S07]  /*0770*/  FSEL R18, -R16, R16, !P1 ;  /* 0x0000001010127208 */ /* 0x001fce0004800100 */
.L_x_5:
[----:B------:R-:W-:Y:S05]  /*0780*/  BSYNC.RECONVERGENT B0 ;  /* 0x0000000000007941 */ /* 0x000fea0003800200 */
.L_x_4:
[----:B------:R-:W-:Y:S02]  /*0790*/  IMAD.MOV.U32 R15, RZ, RZ, 0x37cbac00 ;  /* 0x37cbac00ff0f7424 */ /* 0x000fe400078e00ff */
[----:B------:R-:W-:Y:S01]  /*07a0*/  FMUL R14, R18, R18 ;  /* 0x00000012120e7220 */ /* 0x000fe20000400000 */
[C---:B------:R-:W-:Y:S01]  /*07b0*/  LOP3.LUT R16, R19.reuse, 0x1, RZ, 0xc0, !PT ;  /* 0x0000000113107812 */ /* 0x040fe200078ec0ff */
[----:B------:R-:W-:Y:S01]  /*07c0*/  IMAD.MOV.U32 R17, RZ, RZ, 0x3d2aaabb ;  /* 0x3d2aaabbff117424 */ /* 0x000fe200078e00ff */
[----:B------:R-:W-:Y:S01]  /*07d0*/  ISETP.NE.AND P2, PT, R10, RZ, PT ;  /* 0x000000ff0a00720c */ /* 0x000fe20003f45270 */
[----:B------:R-:W-:Y:S01]  /*07e0*/  FFMA R15, R14, R15, -0.0013887860113754868507 ;  /* 0xbab607ed0e0f7423 */ /* 0x000fe2000000000f */
[----:B------:R-:W-:Y:S01]  /*07f0*/  ISETP.NE.U32.AND P0, PT, R16, 0x1, PT ;  /* 0x000000011000780c */ /* 0x000fe20003f05070 */
[----:B------:R-:W-:Y:S01]  /*0800*/  IMAD.MOV.U32 R23, RZ, RZ, 0x3effffff ;  /* 0x3effffffff177424 */ /* 0x000fe200078e00ff */
[----:B------:R-:W-:Y:S01]  /*0810*/  LOP3.LUT P1, RZ, R19, 0x2, RZ, 0xc0, !PT ;  /* 0x0000000213ff7812 */ /* 0x000fe2000782c0ff */
[----:B------:R-:W-:Y:S01]  /*0820*/  BSSY.RECONVERGENT B0, `(.L_x_9) ;  /* 0x000005f000007945 */ /* 0x000fe20003800200 */
[----:B------:R-:W-:Y:S01]  /*0830*/  FSEL R15, R15, -0.00019574658654164522886, !P0 ;  /* 0xb94d41530f0f7808 */ /* 0x000fe20004000000 */
[----:B------:R-:W-:Y:S01]  /*0840*/  IMAD.MOV.U32 R19, RZ, RZ, R7 ;  /* 0x000000ffff137224 */ /* 0x000fe200078e0007 */
[----:B------:R-:W-:-:S02]  /*0850*/  FSEL R17, R17, 0.0083327032625675201416, !P0 ;  /* 0x3c0885e411117808 */ /* 0x000fc40004000000 */
[----:B------:R-:W-:Y:S02]  /*0860*/  FSEL R25, R18, 1, P0 ;  /* 0x3f80000012197808 */ /* 0x000fe40000000000 */
[----:B------:R-:W-:Y:S01]  /*0870*/  FSEL R18, -R23, -0.16666662693023681641, !P0 ;  /* 0xbe2aaaa817127808 */ /* 0x000fe20004000100 */
[C---:B------:R-:W-:Y:S02]  /*0880*/  FFMA R15, R14.reuse, R15, R17 ;  /* 0x0000000f0e0f7223 */ /* 0x040fe40000000011 */
[C---:B------:R-:W-:Y:S02]  /*0890*/  FFMA R16, R14.reuse, R25, RZ ;  /* 0x000000190e107223 */ /* 0x040fe400000000ff */
[----:B------:R-:W-:Y:S01]  /*08a0*/  FFMA R15, R14, R15, R18 ;  /* 0x0000000f0e0f7223 */ /* 0x000fe20000000012 */
[----:B------:R-:W-:-:S03]  /*08b0*/  MOV R18, R3 ;  /* 0x0000000300127202 */ /* 0x000fc60000000f00 */
[----:B------:R-:W-:-:S04]  /*08c0*/  FFMA R25, R16, R15, R25 ;  /* 0x0000000f10197223 */ /* 0x000fc80000000019 */
[----:B------:R-:W-:Y:S01]  /*08d0*/  @P1 FADD R25, RZ, -R25 ;  /* 0x80000019ff191221 */ /* 0x000fe20000000000 */
[----:B------:R-:W-:Y:S06]  /*08e0*/  @P2 BRA `(.L_x_10) ;  /* 0x0000000400482947 */ /* 0x000fec0003800000 */
[----:B------:R-:W0:Y:S01]  /*08f0*/  LDC.64 R14, c[0x4][RZ] ;  /* 0x01000000ff0e7b82 */ /* 0x000e220000000a00 */
[----:B------:R-:W-:Y:S01]  /*0900*/  IMAD.MOV.U32 R27, RZ, RZ, RZ ;  /* 0x000000ffff1b7224 */ /* 0x000fe200078e00ff */
[----:B------:R-:W-:Y:S01]  /*0910*/  UMOV UR5, URZ ;  /* 0x000000ff00057c82 */ /* 0x000fe20008000000 */
[----:B------:R-:W-:-:S07]  /*0920*/  IMAD.MOV.U32 R29, RZ, RZ, RZ ;  /* 0x000000ffff1d7224 */ /* 0x000fce00078e00ff */
.L_x_11:
[----:B0-----:R-:W-:-:S06]  /*0930*/  IMAD.WIDE.U32 R16, R29, 0x4, R14 ;  /* 0x000000041d107825 */ /* 0x001fcc00078e000e */
[----:B------:R-:W2:Y:S01]  /*0940*/  LDG.E.CONSTANT R17, desc[UR8][R16.64] ;  /* 0x0000000810117981 */ /* 0x000ea2000c1e9900 */
[C---:B------:R-:W-:Y:S02]  /*0950*/  IMAD.SHL.U32 R24, R29.reuse, 0x4, RZ ;  /* 0x000000041d187824 */ /* 0x040fe400078e00ff */
[----:B------:R-:W-:-:S03]  /*0960*/  VIADD R29, R29, 0x1 ;  /* 0x000000011d1d7836 */ /* 0x000fc60000000000 */
[C---:B------:R-:W-:Y:S02]  /*0970*/  ISETP.EQ.AND P5, PT, R24.reuse, RZ, PT ;  /* 0x000000ff1800720c */ /* 0x040fe40003fa2270 */
[C---:B------:R-:W-:Y:S02]  /*0980*/  ISETP.EQ.AND P4, PT, R24.reuse, 0x4, PT ;  /* 0x000000041800780c */ /* 0x040fe40003f82270 */
[C---:B------:R-:W-:Y:S02]  /*0990*/  ISETP.EQ.AND P3, PT, R24.reuse, 0x8, PT ;  /* 0x000000081800780c */ /* 0x040fe40003f62270 */
[C---:B------:R-:W-:Y:S02]  /*09a0*/  ISETP.EQ.AND P2, PT, R24.reuse, 0xc, PT ;  /* 0x0000000c1800780c */ /* 0x040fe40003f42270 */
[----:B------:R-:W-:Y:S01]  /*09b0*/  ISETP.EQ.AND P1, PT, R24, 0x10, PT ;  /* 0x000000101800780c */ /* 0x000fe20003f22270 */
[----:B--2---:R-:W-:-:S03]  /*09c0*/  IMAD.WIDE.U32 R18, R17, R6, RZ ;  /* 0x0000000611127225 */ /* 0x004fc600078e00ff */
[----:B------:R-:W-:-:S04]  /*09d0*/  IADD3 R18, P0, PT, R18, R27, RZ ;  /* 0x0000001b12127210 */ /* 0x000fc80007f1e0ff */
[----:B------:R-:W-:Y:S01]  /*09e0*/  IADD3.X R27, PT, PT, R19, UR5, RZ, P0, !PT ;  /* 0x00000005131b7c10 */ /* 0x000fe200087fe4ff */
[--C-:B------:R-:W-:Y:S01]  /*09f0*/  @P5 IMAD.MOV.U32 R11, RZ, RZ, R18.reuse ;  /* 0x000000ffff0b5224 */ /* 0x100fe200078e0012 */
[----:B------:R-:W-:Y:S01]  /*0a00*/  ISETP.NE.AND P5, PT, R29, 0x6, PT ;  /* 0x000000061d00780c */ /* 0x000fe20003fa5270 */
[--C-:B------:R-:W-:Y:S01]  /*0a10*/  @P4 IMAD.MOV.U32 R12, RZ, RZ, R18.reuse ;  /* 0x000000ffff0c4224 */ /* 0x100fe200078e0012 */
[----:B------:R-:W-:Y:S01]  /*0a20*/  ISETP.EQ.AND P0, PT, R24, 0x14, PT ;  /* 0x000000141800780c */ /* 0x000fe20003f02270 */
[--C-:B------:R-:W-:Y:S01]  /*0a30*/  @P3 IMAD.MOV.U32 R13, RZ, RZ, R18.reuse ;  /* 0x000000ffff0d3224 */ /* 0x100fe200078e0012 */
[----:B------:R-:W-:Y:S01]  /*0a40*/  @P2 MOV R20, R18 ;  /* 0x0000001200142202 */ /* 0x000fe20000000f00 */
[----:B------:R-:W-:-:S10]  /*0a50*/  @P1 IMAD.MOV.U32 R21, RZ, RZ, R18 ;  /* 0x000000ffff151224 */ /* 0x000fd400078e0012 */
[----:B------:R-:W-:Y:S01]  /*0a60*/  @P0 IMAD.MOV.U32 R22, RZ, RZ, R18 ;  /* 0x000000ffff160224 */ /* 0x000fe200078e0012 */
[----:B------:R-:W-:Y:S06]  /*0a70*/  @P5 BRA `(.L_x_11) ;  /* 0xfffffffc00ac5947 */ /* 0x000fec000383ffff */
        /* <DEDUP_REMOVED lines=11> */
[--C-:B------:R-:W-:Y:S01]  /*0b30*/  @P4 IMAD.MOV.U32 R18, RZ, RZ, R12.reuse ;  /* 0x000000ffff124224 */ /* 0x100fe200078e000c */
[----:B------:R-:W-:Y:S01]  /*0b40*/  ISETP.EQ.AND P4, PT, R9, RZ, PT ;  /* 0x000000ff0900720c */ /* 0x000fe20003f82270 */
[----:B------:R-:W-:Y:S01]  /*0b50*/  @P0 IMAD.MOV.U32 R14, RZ, RZ, R12 ;  /* 0x000000ffff0e0224 */ /* 0x000fe200078e000c */
[----:B------:R-:W-:Y:S01]  /*0b60*/  @P1 MOV R14, R13 ;  /* 0x0000000d000e1202 */ /* 0x000fe20000000f00 */
[----:B------:R-:W-:Y:S02]  /*0b70*/  @P0 IMAD.MOV.U32 R18, RZ, RZ, R13 ;  /* 0x000000ffff120224 */ /* 0x000fe400078e000d */
[----:B------:R-:W-:-:S02]  /*0b80*/  @P1 IMAD.MOV.U32 R18, RZ, RZ, R20 ;  /* 0x000000ffff121224 */ /* 0x000fc400078e0014 */
[----:B------:R-:W-:Y:S02]  /*0b90*/  @P2 IMAD.MOV.U32 R14, RZ, RZ, R20 ;  /* 0x000000ffff0e2224 */ /* 0x000fe400078e0014 */
[--C-:B------:R-:W-:Y:S02]  /*0ba0*/  @P2 IMAD.MOV.U32 R18, RZ, RZ, R21.reuse ;  /* 0x000000ffff122224 */ /* 0x100fe400078e0015 */
[----:B------:R-:W-:Y:S02]  /*0bb0*/  @P3 IMAD.MOV.U32 R14, RZ, RZ, R21 ;  /* 0x000000ffff0e3224 */ /* 0x000fe400078e0015 */
[--C-:B------:R-:W-:Y:S02]  /*0bc0*/  @P3 IMAD.MOV.U32 R18, RZ, RZ, R22.reuse ;  /* 0x000000ffff123224 */ /* 0x100fe400078e0016 */
[----:B------:R-:W-:Y:S01]  /*0bd0*/  @P4 IMAD.MOV.U32 R14, RZ, RZ, R22 ;  /* 0x000000ffff0e4224 */ /* 0x000fe200078e0016 */
[----:B------:R-:W-:Y:S01]  /*0be0*/  @P5 MOV R14, R27 ;  /* 0x0000001b000e5202 */ /* 0x000fe20000000f00 */
        /* <DEDUP_REMOVED lines=16> */
.L_x_13:
[----:B------:R-:W-:Y:S05]  /*0cf0*/  BSYNC.RECONVERGENT B1 ;  /* 0x0000000000017941 */ /* 0x000fea0003800200 */
.L_x_12:
        /* <DEDUP_REMOVED lines=17> */
.L_x_10:
[----:B------:R-:W-:Y:S05]  /*0e10*/  BSYNC.RECONVERGENT B0 ;  /* 0x0000000000007941 */ /* 0x000fea0003800200 */
.L_x_9:
[----:B------:R-:W-:Y:S02]  /*0e20*/  IMAD.MOV.U32 R14, RZ, RZ, 0x37cbac00 ;  /* 0x37cbac00ff0e7424 */ /* 0x000fe400078e00ff */
[----:B------:R-:W-:Y:S01]  /*0e30*/  FMUL R15, R18, R18 ;  /* 0x00000012120f7220 */ /* 0x000fe20000400000 */
[----:B------:R-:W-:Y:S01]  /*0e40*/  LOP3.LUT R16, R19, 0x1, RZ, 0xc0, !PT ;  /* 0x0000000113107812 */ /* 0x000fe200078ec0ff */
[----:B------:R-:W-:Y:S01]  /*0e50*/  IMAD.MOV.U32 R24, RZ, RZ, 0x3d2aaabb ;  /* 0x3d2aaabbff187424 */ /* 0x000fe200078e00ff */
[----:B------:R-:W-:Y:S01]  /*0e60*/  UIADD3 UR4, UPT, UPT, UR4, 0x1, URZ ;  /* 0x0000000104047890 */ /* 0x000fe2000fffe0ff */
[----:B------:R-:W-:Y:S01]  /*0e70*/  FFMA R14, R15, R14, -0.0013887860113754868507 ;  /* 0xbab607ed0f0e7423 */ /* 0x000fe2000000000e */
[----:B------:R-:W-:Y:S01]  /*0e80*/  ISETP.NE.U32.AND P0, PT, R16, 0x1, PT ;  /* 0x000000011000780c */ /* 0x000fe20003f05070 */
[----:B------:R-:W-:Y:S01]  /*0e90*/  VIADD R17, R19, 0x1 ;  /* 0x0000000113117836 */ /* 0x000fe20000000000 */
[----:B------:R-:W-:Y:S02]  /*0ea0*/  UISETP.NE.AND UP0, UPT, UR4, 0x3e8, UPT ;  /* 0x000003e80400788c */ /* 0x000fe4000bf05270 */
[----:B------:R-:W-:-:S02]  /*0eb0*/  FSEL R16, R14, -0.00019574658654164522886, P0 ;  /* 0xb94d41530e107808 */ /* 0x000fc40000000000 */
[----:B------:R-:W-:Y:S02]  /*0ec0*/  FSEL R24, R24, 0.0083327032625675201416, P0 ;  /* 0x3c0885e418187808 */ /* 0x000fe40000000000 */
[----:B------:R-:W-:Y:S02]  /*0ed0*/  LOP3.LUT P1, RZ, R17, 0x2, RZ, 0xc0, !PT ;  /* 0x0000000211ff7812 */ /* 0x000fe4000782c0ff */
[----:B------:R-:W-:Y:S01]  /*0ee0*/  FSEL R14, R18, 1, !P0 ;  /* 0x3f800000120e7808 */ /* 0x000fe20004000000 */
[----:B------:R-:W-:Y:S01]  /*0ef0*/  FFMA R16, R15, R16, R24 ;  /* 0x000000100f107223 */ /* 0x000fe20000000018 */
[----:B------:R-:W-:-:S03]  /*0f00*/  FSEL R23, -R23, -0.16666662693023681641, P0 ;  /* 0xbe2aaaa817177808 */ /* 0x000fc60000000100 */
[C---:B------:R-:W-:Y:S02]  /*0f10*/  FFMA R17, R15.reuse, R14, RZ ;  /* 0x0000000e0f117223 */ /* 0x040fe400000000ff */
[----:B------:R-:W-:-:S04]  /*0f20*/  FFMA R16, R15, R16, R23 ;  /* 0x000000100f107223 */ /* 0x000fc80000000017 */
[----:B------:R-:W-:-:S04]  /*0f30*/  FFMA R14, R17, R16, R14 ;  /* 0x00000010110e7223 */ /* 0x000fc8000000000e */
[----:B------:R-:W-:-:S04]  /*0f40*/  @P1 FADD R14, RZ, -R14 ;  /* 0x8000000eff0e1221 */ /* 0x000fc80000000000 */
[----:B------:R-:W-:Y:S01]  /*0f50*/  FFMA R4, R25, R14, R4 ;  /* 0x0000000e19047223 */ /* 0x000fe20000000004 */
[----:B------:R-:W-:Y:S06]  /*0f60*/  BRA.U UP0, `(.L_x_14) ;  /* 0xfffffff1009c7547 */ /* 0x000fec000b83ffff */
[----:B------:R-:W0:Y:S02]  /*0f70*/  LDC.64 R2, c[0x0][0x380] ;  /* 0x0000e000ff027b82 */ /* 0x000e240000000a00 */
[----:B0-----:R-:W-:-:S05]  /*0f80*/  IMAD.WIDE R2, R0, 0x4, R2 ;  /* 0x0000000400027825 */ /* 0x001fca00078e0202 */
[----:B------:R-:W-:Y:S01]  /*0f90*/  STG.E desc[UR8][R2.64], R4 ;  /* 0x0000000402007986 */ /* 0x000fe2000c101908 */
[----:B------:R-:W-:Y:S05]  /*0fa0*/  EXIT ;  /* 0x000000000000794d */ /* 0x000fea0003800000 */
.L_x_15:
        /* <DEDUP_REMOVED lines=13> */
.L_x_19:


//--------------------- .nv.global.init           --------------------------
	.section	.nv.global.init,"aw",@progbits
	.align	4
.nv.global.init:
	.type		__cudart_i2opi_f,@object
	.size		__cudart_i2opi_f,(.L_0 - __cudart_i2opi_f)
__cudart_i2opi_f:
        /*0000*/ 	.byte	0x41, 0x90, 0x43, 0x3c, 0x99, 0x95, 0x62, 0xdb, 0xc0, 0xdd, 0x34, 0xf5, 0xd1, 0x57, 0x27, 0xfc
        /*0010*/ 	.byte	0x29, 0x15, 0x44, 0x4e, 0x6e, 0x83, 0xf9, 0xa2
.L_0:


//--------------------- .nv.shared.reserved.0     --------------------------
	.section	.nv.shared.reserved.0,"aw",@nobits
	.weak		__nv_reservedSMEM_offset_0_alias
	.size		__nv_reservedSMEM_offset_0_alias, 0, 64
	.other		__nv_reservedSMEM_offset_0_alias,@"STO_CUDA_RESERVED_SHARED STV_DEFAULT"
__nv_reservedSMEM_offset_0_alias:
	.zero		0
	.zero		64


//--------------------- .nv.constant0._Z13stress_atomicPf --------------------------
	.section	.nv.constant0._Z13stress_atomicPf,"a",@progbits
	.sectionflags	@""
	.align	4
.nv.constant0._Z13stress_atomicPf:
	.zero		904


//--------------------- .nv.constant0._Z9stress_xuPf --------------------------
	.section	.nv.constant0._Z9stress_xuPf,"a",@progbits
	.sectionflags	@""
	.align	4
.nv.constant0._Z9stress_xuPf:
	.zero		904


//--------------------- .nv.constant0._Z13stress_memoryPf --------------------------
	.section	.nv.constant0._Z13stress_memoryPf,"a",@progbits
	.sectionflags	@""
	.align	4
.nv.constant0._Z13stress_memoryPf:
	.zero		904


//--------------------- .nv.constant0._Z14stress_computePf --------------------------
	.section	.nv.constant0._Z14stress_computePf,"a",@progbits
	.sectionflags	@""
	.align	4
.nv.constant0._Z14stress_computePf:
	.zero		904


//--------------------- SYMBOLS --------------------------

	.type		.nv.reservedSmem.offset0,@object
	.size		.nv.reservedSmem.offset0,0x4
